//
// Generated by NVIDIA NVVM Compiler
//
// Compiler Build ID: CL-36424714
// Cuda compilation tools, release 13.0, V13.0.88
// Based on NVVM 20.0.0
//

.version 9.0
.target sm_100
.address_size 64

	// .globl	_Z13svfcalculatorPfS_S_S_S_S_S_S_S_S_S_S_S_S_S_S_S_S_fiifffff
.global .align 4 .b8 __cudart_i2opi_f[24] = {65, 144, 67, 60, 153, 149, 98, 219, 192, 221, 52, 245, 209, 87, 39, 252, 41, 21, 68, 78, 110, 131, 249, 162};

.visible .entry _Z13svfcalculatorPfS_S_S_S_S_S_S_S_S_S_S_S_S_S_S_S_S_fiifffff(
	.param .u64 .ptr .align 1 _Z13svfcalculatorPfS_S_S_S_S_S_S_S_S_S_S_S_S_S_S_S_S_fiifffff_param_0,
	.param .u64 .ptr .align 1 _Z13svfcalculatorPfS_S_S_S_S_S_S_S_S_S_S_S_S_S_S_S_S_fiifffff_param_1,
	.param .u64 .ptr .align 1 _Z13svfcalculatorPfS_S_S_S_S_S_S_S_S_S_S_S_S_S_S_S_S_fiifffff_param_2,
	.param .u64 .ptr .align 1 _Z13svfcalculatorPfS_S_S_S_S_S_S_S_S_S_S_S_S_S_S_S_S_fiifffff_param_3,
	.param .u64 .ptr .align 1 _Z13svfcalculatorPfS_S_S_S_S_S_S_S_S_S_S_S_S_S_S_S_S_fiifffff_param_4,
	.param .u64 .ptr .align 1 _Z13svfcalculatorPfS_S_S_S_S_S_S_S_S_S_S_S_S_S_S_S_S_fiifffff_param_5,
	.param .u64 .ptr .align 1 _Z13svfcalculatorPfS_S_S_S_S_S_S_S_S_S_S_S_S_S_S_S_S_fiifffff_param_6,
	.param .u64 .ptr .align 1 _Z13svfcalculatorPfS_S_S_S_S_S_S_S_S_S_S_S_S_S_S_S_S_fiifffff_param_7,
	.param .u64 .ptr .align 1 _Z13svfcalculatorPfS_S_S_S_S_S_S_S_S_S_S_S_S_S_S_S_S_fiifffff_param_8,
	.param .u64 .ptr .align 1 _Z13svfcalculatorPfS_S_S_S_S_S_S_S_S_S_S_S_S_S_S_S_S_fiifffff_param_9,
	.param .u64 .ptr .align 1 _Z13svfcalculatorPfS_S_S_S_S_S_S_S_S_S_S_S_S_S_S_S_S_fiifffff_param_10,
	.param .u64 .ptr .align 1 _Z13svfcalculatorPfS_S_S_S_S_S_S_S_S_S_S_S_S_S_S_S_S_fiifffff_param_11,
	.param .u64 .ptr .align 1 _Z13svfcalculatorPfS_S_S_S_S_S_S_S_S_S_S_S_S_S_S_S_S_fiifffff_param_12,
	.param .u64 .ptr .align 1 _Z13svfcalculatorPfS_S_S_S_S_S_S_S_S_S_S_S_S_S_S_S_S_fiifffff_param_13,
	.param .u64 .ptr .align 1 _Z13svfcalculatorPfS_S_S_S_S_S_S_S_S_S_S_S_S_S_S_S_S_fiifffff_param_14,
	.param .u64 .ptr .align 1 _Z13svfcalculatorPfS_S_S_S_S_S_S_S_S_S_S_S_S_S_S_S_S_fiifffff_param_15,
	.param .u64 .ptr .align 1 _Z13svfcalculatorPfS_S_S_S_S_S_S_S_S_S_S_S_S_S_S_S_S_fiifffff_param_16,
	.param .u64 .ptr .align 1 _Z13svfcalculatorPfS_S_S_S_S_S_S_S_S_S_S_S_S_S_S_S_S_fiifffff_param_17,
	.param .f32 _Z13svfcalculatorPfS_S_S_S_S_S_S_S_S_S_S_S_S_S_S_S_S_fiifffff_param_18,
	.param .u32 _Z13svfcalculatorPfS_S_S_S_S_S_S_S_S_S_S_S_S_S_S_S_S_fiifffff_param_19,
	.param .u32 _Z13svfcalculatorPfS_S_S_S_S_S_S_S_S_S_S_S_S_S_S_S_S_fiifffff_param_20,
	.param .f32 _Z13svfcalculatorPfS_S_S_S_S_S_S_S_S_S_S_S_S_S_S_S_S_fiifffff_param_21,
	.param .f32 _Z13svfcalculatorPfS_S_S_S_S_S_S_S_S_S_S_S_S_S_S_S_S_fiifffff_param_22,
	.param .f32 _Z13svfcalculatorPfS_S_S_S_S_S_S_S_S_S_S_S_S_S_S_S_S_fiifffff_param_23,
	.param .f32 _Z13svfcalculatorPfS_S_S_S_S_S_S_S_S_S_S_S_S_S_S_S_S_fiifffff_param_24,
	.param .f32 _Z13svfcalculatorPfS_S_S_S_S_S_S_S_S_S_S_S_S_S_S_S_S_fiifffff_param_25
)
{
	.local .align 4 .b8 	__local_depot0[28];
	.reg .b64 	%SP;
	.reg .b64 	%SPL;
	.reg .pred 	%p<126>;
	.reg .b16 	%rs<19>;
	.reg .b32 	%r<365>;
	.reg .b32 	%f<510>;
	.reg .b64 	%rd<233>;
	.reg .b64 	%fd<29>;

	mov.u64 	%SPL, __local_depot0;
	ld.param.u64 	%rd57, [_Z13svfcalculatorPfS_S_S_S_S_S_S_S_S_S_S_S_S_S_S_S_S_fiifffff_param_15];
	ld.param.u32 	%r112, [_Z13svfcalculatorPfS_S_S_S_S_S_S_S_S_S_S_S_S_S_S_S_S_fiifffff_param_19];
	ld.param.u32 	%r114, [_Z13svfcalculatorPfS_S_S_S_S_S_S_S_S_S_S_S_S_S_S_S_S_fiifffff_param_20];
	ld.param.f32 	%f171, [_Z13svfcalculatorPfS_S_S_S_S_S_S_S_S_S_S_S_S_S_S_S_S_fiifffff_param_21];
	cvta.to.global.u64 	%rd1, %rd57;
	add.u64 	%rd2, %SPL, 0;
	add.u64 	%rd3, %SPL, 0;
	add.u64 	%rd4, %SPL, 0;
	add.u64 	%rd5, %SPL, 0;
	add.u64 	%rd6, %SPL, 0;
	add.u64 	%rd7, %SPL, 0;
	add.u64 	%rd8, %SPL, 0;
	add.u64 	%rd9, %SPL, 0;
	add.u64 	%rd10, %SPL, 0;
	mov.u32 	%r115, %tid.x;
	mov.u32 	%r116, %ctaid.x;
	mov.u32 	%r117, %ntid.x;
	mad.lo.s32 	%r1, %r116, %r117, %r115;
	mov.u32 	%r118, %tid.y;
	mov.u32 	%r119, %ctaid.y;
	mov.u32 	%r120, %ntid.y;
	mad.lo.s32 	%r121, %r119, %r120, %r118;
	setp.ge.s32 	%p5, %r1, %r112;
	setp.ge.s32 	%p6, %r121, %r114;
	or.pred  	%p7, %p5, %p6;
	@%p7 bra 	$L__BB0_81;
	ld.param.f32 	%f407, [_Z13svfcalculatorPfS_S_S_S_S_S_S_S_S_S_S_S_S_S_S_S_S_fiifffff_param_25];
	ld.param.f32 	%f406, [_Z13svfcalculatorPfS_S_S_S_S_S_S_S_S_S_S_S_S_S_S_S_S_fiifffff_param_24];
	mad.lo.s32 	%r3, %r112, %r121, %r1;
	mul.wide.s32 	%rd67, %r3, 4;
	add.s64 	%rd68, %rd1, %rd67;
	ld.global.f32 	%f1, [%rd68];
	cvt.f64.f32 	%fd1, %f407;
	mul.f64 	%fd2, %fd1, 0d400921FB54524550;
	div.rn.f64 	%fd3, %fd2, 0d4066800000000000;
	cvt.rn.f32.f64 	%f2, %fd3;
	cvt.f64.f32 	%fd4, %f406;
	mul.f64 	%fd5, %fd4, 0d400921FB54524550;
	div.rn.f64 	%fd6, %fd5, 0d4066800000000000;
	cvt.rn.f32.f64 	%f3, %fd6;
	cvt.rn.f32.s32 	%f4, %r1;
	cvt.rn.f32.u32 	%f5, %r121;
	mov.f32 	%f408, 0f00000000;
	mov.f32 	%f433, %f408;
	mov.f32 	%f434, %f408;
	mov.f32 	%f435, %f408;
	mov.f32 	%f436, %f408;
	mov.f32 	%f437, %f408;
	mov.f32 	%f509, %f408;
	mov.f32 	%f508, %f408;
	mov.f32 	%f507, %f408;
	mov.f32 	%f506, %f408;
	mov.f32 	%f505, %f408;
	mov.f32 	%f504, %f408;
	mov.f32 	%f503, %f408;
	mov.f32 	%f502, %f408;
	mov.f32 	%f501, %f408;
	mov.f32 	%f500, %f408;
	mov.f32 	%f499, %f408;
	mov.f32 	%f498, %f408;
	mov.f32 	%f497, %f408;
	mov.f32 	%f496, %f408;
	mov.f32 	%f495, %f408;
$L__BB0_2:
	fma.rn.f32 	%f27, %f2, 0fBF000000, %f408;
	mul.f32 	%f175, %f27, 0f3F22F983;
	cvt.rni.s32.f32 	%r331, %f175;
	cvt.rn.f32.s32 	%f176, %r331;
	fma.rn.f32 	%f177, %f176, 0fBFC90FDA, %f27;
	fma.rn.f32 	%f178, %f176, 0fB3A22168, %f177;
	fma.rn.f32 	%f429, %f176, 0fA7C234C5, %f178;
	abs.f32 	%f29, %f27;
	setp.ltu.f32 	%p8, %f29, 0f47CE4780;
	@%p8 bra 	$L__BB0_10;
	setp.neu.f32 	%p9, %f29, 0f7F800000;
	@%p9 bra 	$L__BB0_5;
	mov.f32 	%f181, 0f00000000;
	mul.rn.f32 	%f429, %f27, %f181;
	mov.b32 	%r331, 0;
	bra.uni 	$L__BB0_10;
$L__BB0_5:
	mov.b32 	%r5, %f27;
	shl.b32 	%r123, %r5, 8;
	or.b32  	%r6, %r123, -2147483648;
	mov.b64 	%rd224, 0;
	mov.b32 	%r328, 0;
	mov.u64 	%rd222, __cudart_i2opi_f;
	mov.u64 	%rd223, %rd10;
$L__BB0_6:
	.pragma "nounroll";
	ld.global.nc.u32 	%r124, [%rd222];
	mad.wide.u32 	%rd71, %r124, %r6, %rd224;
	shr.u64 	%rd224, %rd71, 32;
	st.local.u32 	[%rd223], %rd71;
	add.s32 	%r328, %r328, 1;
	add.s64 	%rd223, %rd223, 4;
	add.s64 	%rd222, %rd222, 4;
	setp.ne.s32 	%p10, %r328, 6;
	@%p10 bra 	$L__BB0_6;
	shr.u32 	%r125, %r5, 23;
	st.local.u32 	[%rd10+24], %rd224;
	and.b32  	%r9, %r125, 31;
	and.b32  	%r126, %r125, 224;
	add.s32 	%r127, %r126, -128;
	shr.u32 	%r128, %r127, 5;
	mul.wide.u32 	%rd72, %r128, 4;
	sub.s64 	%rd17, %rd10, %rd72;
	ld.local.u32 	%r329, [%rd17+24];
	ld.local.u32 	%r330, [%rd17+20];
	setp.eq.s32 	%p11, %r9, 0;
	@%p11 bra 	$L__BB0_9;
	shf.l.wrap.b32 	%r329, %r330, %r329, %r9;
	ld.local.u32 	%r129, [%rd17+16];
	shf.l.wrap.b32 	%r330, %r129, %r330, %r9;
$L__BB0_9:
	shr.u32 	%r130, %r329, 30;
	shf.l.wrap.b32 	%r131, %r330, %r329, 2;
	shl.b32 	%r132, %r330, 2;
	shr.u32 	%r133, %r131, 31;
	add.s32 	%r134, %r133, %r130;
	neg.s32 	%r135, %r134;
	setp.lt.s32 	%p12, %r5, 0;
	selp.b32 	%r331, %r135, %r134, %p12;
	xor.b32  	%r136, %r131, %r5;
	shr.s32 	%r137, %r131, 31;
	xor.b32  	%r138, %r137, %r131;
	xor.b32  	%r139, %r137, %r132;
	cvt.u64.u32 	%rd73, %r138;
	shl.b64 	%rd74, %rd73, 32;
	cvt.u64.u32 	%rd75, %r139;
	or.b64  	%rd76, %rd74, %rd75;
	cvt.rn.f64.s64 	%fd7, %rd76;
	mul.f64 	%fd8, %fd7, 0d3BF921FB54442D19;
	cvt.rn.f32.f64 	%f179, %fd8;
	neg.f32 	%f180, %f179;
	setp.lt.s32 	%p13, %r136, 0;
	selp.f32 	%f429, %f180, %f179, %p13;
$L__BB0_10:
	add.s32 	%r141, %r331, 1;
	mul.rn.f32 	%f182, %f429, %f429;
	and.b32  	%r142, %r331, 1;
	setp.eq.b32 	%p14, %r142, 1;
	selp.f32 	%f183, %f429, 0f3F800000, %p14;
	fma.rn.f32 	%f184, %f182, %f183, 0f00000000;
	fma.rn.f32 	%f185, %f182, 0f37CBAC00, 0fBAB607ED;
	selp.f32 	%f186, 0fB94D4153, %f185, %p14;
	selp.f32 	%f187, 0f3C0885E4, 0f3D2AAABB, %p14;
	fma.rn.f32 	%f188, %f186, %f182, %f187;
	selp.f32 	%f189, 0fBE2AAAA8, 0fBEFFFFFF, %p14;
	fma.rn.f32 	%f190, %f188, %f182, %f189;
	fma.rn.f32 	%f191, %f190, %f184, %f183;
	and.b32  	%r143, %r141, 2;
	setp.eq.s32 	%p15, %r143, 0;
	mov.f32 	%f192, 0f00000000;
	sub.f32 	%f193, %f192, %f191;
	selp.f32 	%f33, %f191, %f193, %p15;
	fma.rn.f32 	%f34, %f2, 0f3F000000, %f408;
	mul.f32 	%f194, %f34, 0f3F22F983;
	cvt.rni.s32.f32 	%r335, %f194;
	cvt.rn.f32.s32 	%f195, %r335;
	fma.rn.f32 	%f196, %f195, 0fBFC90FDA, %f34;
	fma.rn.f32 	%f197, %f195, 0fB3A22168, %f196;
	fma.rn.f32 	%f430, %f195, 0fA7C234C5, %f197;
	abs.f32 	%f36, %f34;
	setp.ltu.f32 	%p16, %f36, 0f47CE4780;
	@%p16 bra 	$L__BB0_18;
	setp.neu.f32 	%p17, %f36, 0f7F800000;
	@%p17 bra 	$L__BB0_13;
	mov.f32 	%f200, 0f00000000;
	mul.rn.f32 	%f430, %f34, %f200;
	mov.b32 	%r335, 0;
	bra.uni 	$L__BB0_18;
$L__BB0_13:
	mov.b32 	%r19, %f34;
	shl.b32 	%r145, %r19, 8;
	or.b32  	%r20, %r145, -2147483648;
	mov.b64 	%rd225, 0;
	mov.b32 	%r332, 0;
$L__BB0_14:
	.pragma "nounroll";
	mul.wide.u32 	%rd78, %r332, 4;
	mov.u64 	%rd79, __cudart_i2opi_f;
	add.s64 	%rd80, %rd79, %rd78;
	ld.global.nc.u32 	%r146, [%rd80];
	mad.wide.u32 	%rd81, %r146, %r20, %rd225;
	shr.u64 	%rd225, %rd81, 32;
	add.s64 	%rd82, %rd9, %rd78;
	st.local.u32 	[%rd82], %rd81;
	add.s32 	%r332, %r332, 1;
	setp.ne.s32 	%p18, %r332, 6;
	@%p18 bra 	$L__BB0_14;
	shr.u32 	%r147, %r19, 23;
	st.local.u32 	[%rd9+24], %rd225;
	and.b32  	%r23, %r147, 31;
	and.b32  	%r148, %r147, 224;
	add.s32 	%r149, %r148, -128;
	shr.u32 	%r150, %r149, 5;
	mul.wide.u32 	%rd83, %r150, 4;
	sub.s64 	%rd20, %rd9, %rd83;
	ld.local.u32 	%r333, [%rd20+24];
	ld.local.u32 	%r334, [%rd20+20];
	setp.eq.s32 	%p19, %r23, 0;
	@%p19 bra 	$L__BB0_17;
	shf.l.wrap.b32 	%r333, %r334, %r333, %r23;
	ld.local.u32 	%r151, [%rd20+16];
	shf.l.wrap.b32 	%r334, %r151, %r334, %r23;
$L__BB0_17:
	shr.u32 	%r152, %r333, 30;
	shf.l.wrap.b32 	%r153, %r334, %r333, 2;
	shl.b32 	%r154, %r334, 2;
	shr.u32 	%r155, %r153, 31;
	add.s32 	%r156, %r155, %r152;
	neg.s32 	%r157, %r156;
	setp.lt.s32 	%p20, %r19, 0;
	selp.b32 	%r335, %r157, %r156, %p20;
	xor.b32  	%r158, %r153, %r19;
	shr.s32 	%r159, %r153, 31;
	xor.b32  	%r160, %r159, %r153;
	xor.b32  	%r161, %r159, %r154;
	cvt.u64.u32 	%rd84, %r160;
	shl.b64 	%rd85, %rd84, 32;
	cvt.u64.u32 	%rd86, %r161;
	or.b64  	%rd87, %rd85, %rd86;
	cvt.rn.f64.s64 	%fd9, %rd87;
	mul.f64 	%fd10, %fd9, 0d3BF921FB54442D19;
	cvt.rn.f32.f64 	%f198, %fd10;
	neg.f32 	%f199, %f198;
	setp.lt.s32 	%p21, %r158, 0;
	selp.f32 	%f430, %f199, %f198, %p21;
$L__BB0_18:
	add.s32 	%r163, %r335, 1;
	mul.rn.f32 	%f201, %f430, %f430;
	and.b32  	%r164, %r335, 1;
	setp.eq.b32 	%p22, %r164, 1;
	selp.f32 	%f202, %f430, 0f3F800000, %p22;
	fma.rn.f32 	%f203, %f201, %f202, 0f00000000;
	fma.rn.f32 	%f204, %f201, 0f37CBAC00, 0fBAB607ED;
	selp.f32 	%f205, 0fB94D4153, %f204, %p22;
	selp.f32 	%f206, 0f3C0885E4, 0f3D2AAABB, %p22;
	fma.rn.f32 	%f207, %f205, %f201, %f206;
	selp.f32 	%f208, 0fBE2AAAA8, 0fBEFFFFFF, %p22;
	fma.rn.f32 	%f209, %f207, %f201, %f208;
	fma.rn.f32 	%f210, %f209, %f203, %f202;
	and.b32  	%r165, %r163, 2;
	setp.eq.s32 	%p23, %r165, 0;
	mov.f32 	%f211, 0f00000000;
	sub.f32 	%f212, %f211, %f210;
	selp.f32 	%f213, %f210, %f212, %p23;
	sub.f32 	%f40, %f33, %f213;
	mul.f32 	%f214, %f408, 0f3F22F983;
	cvt.rni.s32.f32 	%r339, %f214;
	cvt.rn.f32.s32 	%f215, %r339;
	fma.rn.f32 	%f216, %f215, 0fBFC90FDA, %f408;
	fma.rn.f32 	%f217, %f215, 0fB3A22168, %f216;
	fma.rn.f32 	%f41, %f215, 0fA7C234C5, %f217;
	abs.f32 	%f42, %f408;
	setp.ltu.f32 	%p24, %f42, 0f47CE4780;
	mov.u32 	%r340, %r339;
	mov.f32 	%f431, %f41;
	@%p24 bra 	$L__BB0_26;
	setp.neu.f32 	%p25, %f42, 0f7F800000;
	@%p25 bra 	$L__BB0_21;
	mov.f32 	%f220, 0f00000000;
	mul.rn.f32 	%f431, %f408, %f220;
	mov.b32 	%r339, 0;
	mov.u32 	%r340, %r339;
	bra.uni 	$L__BB0_26;
$L__BB0_21:
	mov.b32 	%r33, %f408;
	shl.b32 	%r167, %r33, 8;
	or.b32  	%r34, %r167, -2147483648;
	mov.b64 	%rd226, 0;
	mov.b32 	%r336, 0;
$L__BB0_22:
	.pragma "nounroll";
	mul.wide.u32 	%rd89, %r336, 4;
	mov.u64 	%rd90, __cudart_i2opi_f;
	add.s64 	%rd91, %rd90, %rd89;
	ld.global.nc.u32 	%r168, [%rd91];
	mad.wide.u32 	%rd92, %r168, %r34, %rd226;
	shr.u64 	%rd226, %rd92, 32;
	add.s64 	%rd93, %rd8, %rd89;
	st.local.u32 	[%rd93], %rd92;
	add.s32 	%r336, %r336, 1;
	setp.ne.s32 	%p26, %r336, 6;
	@%p26 bra 	$L__BB0_22;
	shr.u32 	%r169, %r33, 23;
	st.local.u32 	[%rd8+24], %rd226;
	and.b32  	%r37, %r169, 31;
	and.b32  	%r170, %r169, 224;
	add.s32 	%r171, %r170, -128;
	shr.u32 	%r172, %r171, 5;
	mul.wide.u32 	%rd94, %r172, 4;
	sub.s64 	%rd23, %rd8, %rd94;
	ld.local.u32 	%r337, [%rd23+24];
	ld.local.u32 	%r338, [%rd23+20];
	setp.eq.s32 	%p27, %r37, 0;
	@%p27 bra 	$L__BB0_25;
	shf.l.wrap.b32 	%r337, %r338, %r337, %r37;
	ld.local.u32 	%r173, [%rd23+16];
	shf.l.wrap.b32 	%r338, %r173, %r338, %r37;
$L__BB0_25:
	shr.u32 	%r175, %r337, 30;
	shf.l.wrap.b32 	%r176, %r338, %r337, 2;
	shl.b32 	%r177, %r338, 2;
	shr.u32 	%r178, %r176, 31;
	add.s32 	%r179, %r178, %r175;
	neg.s32 	%r180, %r179;
	setp.lt.s32 	%p28, %r33, 0;
	selp.b32 	%r340, %r180, %r179, %p28;
	xor.b32  	%r181, %r176, %r33;
	shr.s32 	%r182, %r176, 31;
	xor.b32  	%r183, %r182, %r176;
	xor.b32  	%r184, %r182, %r177;
	cvt.u64.u32 	%rd95, %r183;
	shl.b64 	%rd96, %rd95, 32;
	cvt.u64.u32 	%rd97, %r184;
	or.b64  	%rd98, %rd96, %rd97;
	cvt.rn.f64.s64 	%fd11, %rd98;
	mul.f64 	%fd12, %fd11, 0d3BF921FB54442D19;
	cvt.rn.f32.f64 	%f218, %fd12;
	neg.f32 	%f219, %f218;
	setp.lt.s32 	%p29, %r181, 0;
	selp.f32 	%f431, %f219, %f218, %p29;
	mov.b32 	%r339, 0;
$L__BB0_26:
	setp.ltu.f32 	%p30, %f42, 0f47CE4780;
	add.s32 	%r186, %r340, 1;
	mul.rn.f32 	%f223, %f431, %f431;
	and.b32  	%r187, %r340, 1;
	setp.eq.b32 	%p31, %r187, 1;
	selp.f32 	%f224, %f431, 0f3F800000, %p31;
	fma.rn.f32 	%f225, %f223, %f224, 0f00000000;
	fma.rn.f32 	%f226, %f223, 0f37CBAC00, 0fBAB607ED;
	selp.f32 	%f227, 0fB94D4153, %f226, %p31;
	selp.f32 	%f228, 0f3C0885E4, 0f3D2AAABB, %p31;
	fma.rn.f32 	%f229, %f227, %f223, %f228;
	selp.f32 	%f230, 0fBE2AAAA8, 0fBEFFFFFF, %p31;
	fma.rn.f32 	%f231, %f229, %f223, %f230;
	fma.rn.f32 	%f232, %f231, %f225, %f224;
	and.b32  	%r188, %r186, 2;
	setp.eq.s32 	%p32, %r188, 0;
	mov.f32 	%f432, 0f00000000;
	sub.f32 	%f233, %f432, %f232;
	selp.f32 	%f234, %f232, %f233, %p32;
	mul.f32 	%f235, %f40, %f3;
	mul.f32 	%f46, %f235, %f234;
	mov.b32 	%r189, %f408;
	shr.u32 	%r190, %r189, 23;
	and.b32  	%r191, %r190, 224;
	add.s32 	%r192, %r191, -128;
	shl.b32 	%r193, %r189, 8;
	or.b32  	%r47, %r193, -2147483648;
	shr.u32 	%r194, %r192, 5;
	and.b32  	%r48, %r190, 31;
	mul.wide.u32 	%rd99, %r194, 4;
	sub.s64 	%rd24, %rd5, %rd99;
	mul.rn.f32 	%f236, %f408, %f432;
	sub.s64 	%rd25, %rd4, %rd99;
	sub.s64 	%rd26, %rd3, %rd99;
	sub.s64 	%rd27, %rd2, %rd99;
	selp.f32 	%f47, %f41, %f236, %p30;
$L__BB0_27:
	mul.f32 	%f237, %f432, 0f3F22F983;
	cvt.rni.s32.f32 	%r348, %f237;
	cvt.rn.f32.s32 	%f238, %r348;
	fma.rn.f32 	%f239, %f238, 0fBFC90FDA, %f432;
	fma.rn.f32 	%f240, %f238, 0fB3A22168, %f239;
	fma.rn.f32 	%f454, %f238, 0fA7C234C5, %f240;
	abs.f32 	%f70, %f432;
	setp.ltu.f32 	%p33, %f70, 0f47CE4780;
	mov.u32 	%r344, %r348;
	mov.f32 	%f453, %f454;
	@%p33 bra 	$L__BB0_35;
	setp.neu.f32 	%p34, %f70, 0f7F800000;
	@%p34 bra 	$L__BB0_30;
	mov.f32 	%f243, 0f00000000;
	mul.rn.f32 	%f453, %f432, %f243;
	mov.b32 	%r344, 0;
	bra.uni 	$L__BB0_35;
$L__BB0_30:
	mov.b64 	%rd227, 0;
	mov.b32 	%r341, 0;
$L__BB0_31:
	.pragma "nounroll";
	mul.wide.u32 	%rd101, %r341, 4;
	mov.u64 	%rd102, __cudart_i2opi_f;
	add.s64 	%rd103, %rd102, %rd101;
	ld.global.nc.u32 	%r196, [%rd103];
	mov.b32 	%r197, %f432;
	shl.b32 	%r198, %r197, 8;
	or.b32  	%r199, %r198, -2147483648;
	mad.wide.u32 	%rd104, %r196, %r199, %rd227;
	shr.u64 	%rd227, %rd104, 32;
	add.s64 	%rd105, %rd7, %rd101;
	st.local.u32 	[%rd105], %rd104;
	add.s32 	%r341, %r341, 1;
	setp.ne.s32 	%p35, %r341, 6;
	@%p35 bra 	$L__BB0_31;
	shr.u32 	%r201, %r197, 23;
	st.local.u32 	[%rd7+24], %rd227;
	and.b32  	%r202, %r201, 31;
	and.b32  	%r203, %r201, 224;
	add.s32 	%r204, %r203, -128;
	shr.u32 	%r205, %r204, 5;
	mul.wide.u32 	%rd106, %r205, 4;
	sub.s64 	%rd107, %rd7, %rd106;
	ld.local.u32 	%r342, [%rd107+24];
	ld.local.u32 	%r343, [%rd107+20];
	setp.eq.s32 	%p36, %r202, 0;
	@%p36 bra 	$L__BB0_34;
	shf.l.wrap.b32 	%r342, %r343, %r342, %r202;
	ld.local.u32 	%r212, [%rd107+16];
	shf.l.wrap.b32 	%r343, %r212, %r343, %r202;
$L__BB0_34:
	shr.u32 	%r213, %r342, 30;
	shf.l.wrap.b32 	%r214, %r343, %r342, 2;
	shl.b32 	%r215, %r343, 2;
	shr.u32 	%r216, %r214, 31;
	add.s32 	%r217, %r216, %r213;
	neg.s32 	%r218, %r217;
	setp.lt.s32 	%p37, %r197, 0;
	selp.b32 	%r344, %r218, %r217, %p37;
	xor.b32  	%r220, %r214, %r197;
	shr.s32 	%r221, %r214, 31;
	xor.b32  	%r222, %r221, %r214;
	xor.b32  	%r223, %r221, %r215;
	cvt.u64.u32 	%rd110, %r222;
	shl.b64 	%rd111, %rd110, 32;
	cvt.u64.u32 	%rd112, %r223;
	or.b64  	%rd113, %rd111, %rd112;
	cvt.rn.f64.s64 	%fd13, %rd113;
	mul.f64 	%fd14, %fd13, 0d3BF921FB54442D19;
	cvt.rn.f32.f64 	%f241, %fd14;
	neg.f32 	%f242, %f241;
	setp.lt.s32 	%p38, %r220, 0;
	selp.f32 	%f453, %f242, %f241, %p38;
$L__BB0_35:
	add.s32 	%r225, %r344, 1;
	mul.rn.f32 	%f244, %f453, %f453;
	and.b32  	%r226, %r344, 1;
	setp.eq.b32 	%p40, %r226, 1;
	selp.f32 	%f245, %f453, 0f3F800000, %p40;
	fma.rn.f32 	%f246, %f244, %f245, 0f00000000;
	fma.rn.f32 	%f247, %f244, 0f37CBAC00, 0fBAB607ED;
	selp.f32 	%f248, 0fB94D4153, %f247, %p40;
	selp.f32 	%f249, 0f3C0885E4, 0f3D2AAABB, %p40;
	fma.rn.f32 	%f250, %f248, %f244, %f249;
	selp.f32 	%f251, 0fBE2AAAA8, 0fBEFFFFFF, %p40;
	fma.rn.f32 	%f252, %f250, %f244, %f251;
	fma.rn.f32 	%f253, %f252, %f246, %f245;
	and.b32  	%r227, %r225, 2;
	setp.eq.s32 	%p41, %r227, 0;
	mov.f32 	%f254, 0f00000000;
	sub.f32 	%f255, %f254, %f253;
	selp.f32 	%f74, %f253, %f255, %p41;
	@%p33 bra 	$L__BB0_43;
	setp.neu.f32 	%p42, %f70, 0f7F800000;
	@%p42 bra 	$L__BB0_38;
	mov.f32 	%f258, 0f00000000;
	mul.rn.f32 	%f454, %f432, %f258;
	mov.b32 	%r348, 0;
	bra.uni 	$L__BB0_43;
$L__BB0_38:
	mov.b64 	%rd228, 0;
	mov.b32 	%r345, 0;
$L__BB0_39:
	.pragma "nounroll";
	mul.wide.u32 	%rd115, %r345, 4;
	mov.u64 	%rd116, __cudart_i2opi_f;
	add.s64 	%rd117, %rd116, %rd115;
	ld.global.nc.u32 	%r229, [%rd117];
	mov.b32 	%r230, %f432;
	shl.b32 	%r231, %r230, 8;
	or.b32  	%r232, %r231, -2147483648;
	mad.wide.u32 	%rd118, %r229, %r232, %rd228;
	shr.u64 	%rd228, %rd118, 32;
	add.s64 	%rd119, %rd6, %rd115;
	st.local.u32 	[%rd119], %rd118;
	add.s32 	%r345, %r345, 1;
	setp.ne.s32 	%p43, %r345, 6;
	@%p43 bra 	$L__BB0_39;
	shr.u32 	%r234, %r230, 23;
	st.local.u32 	[%rd6+24], %rd228;
	and.b32  	%r235, %r234, 31;
	and.b32  	%r236, %r234, 224;
	add.s32 	%r237, %r236, -128;
	shr.u32 	%r238, %r237, 5;
	mul.wide.u32 	%rd120, %r238, 4;
	sub.s64 	%rd121, %rd6, %rd120;
	ld.local.u32 	%r346, [%rd121+24];
	ld.local.u32 	%r347, [%rd121+20];
	setp.eq.s32 	%p44, %r235, 0;
	@%p44 bra 	$L__BB0_42;
	shf.l.wrap.b32 	%r346, %r347, %r346, %r235;
	ld.local.u32 	%r245, [%rd121+16];
	shf.l.wrap.b32 	%r347, %r245, %r347, %r235;
$L__BB0_42:
	shr.u32 	%r246, %r346, 30;
	shf.l.wrap.b32 	%r247, %r347, %r346, 2;
	shl.b32 	%r248, %r347, 2;
	shr.u32 	%r249, %r247, 31;
	add.s32 	%r250, %r249, %r246;
	neg.s32 	%r251, %r250;
	setp.lt.s32 	%p45, %r230, 0;
	selp.b32 	%r348, %r251, %r250, %p45;
	xor.b32  	%r253, %r247, %r230;
	shr.s32 	%r254, %r247, 31;
	xor.b32  	%r255, %r254, %r247;
	xor.b32  	%r256, %r254, %r248;
	cvt.u64.u32 	%rd124, %r255;
	shl.b64 	%rd125, %rd124, 32;
	cvt.u64.u32 	%rd126, %r256;
	or.b64  	%rd127, %rd125, %rd126;
	cvt.rn.f64.s64 	%fd15, %rd127;
	mul.f64 	%fd16, %fd15, 0d3BF921FB54442D19;
	cvt.rn.f32.f64 	%f256, %fd16;
	neg.f32 	%f257, %f256;
	setp.lt.s32 	%p46, %r253, 0;
	selp.f32 	%f454, %f257, %f256, %p46;
$L__BB0_43:
	setp.ltu.f32 	%p47, %f171, 0f3F800000;
	mul.rn.f32 	%f259, %f454, %f454;
	and.b32  	%r258, %r348, 1;
	setp.eq.b32 	%p48, %r258, 1;
	selp.f32 	%f260, 0f3F800000, %f454, %p48;
	fma.rn.f32 	%f261, %f259, %f260, 0f00000000;
	fma.rn.f32 	%f262, %f259, 0f37CBAC00, 0fBAB607ED;
	selp.f32 	%f263, %f262, 0fB94D4153, %p48;
	selp.f32 	%f264, 0f3D2AAABB, 0f3C0885E4, %p48;
	fma.rn.f32 	%f265, %f263, %f259, %f264;
	selp.f32 	%f266, 0fBEFFFFFF, 0fBE2AAAA8, %p48;
	fma.rn.f32 	%f267, %f265, %f259, %f266;
	fma.rn.f32 	%f268, %f267, %f261, %f260;
	and.b32  	%r259, %r348, 2;
	setp.eq.s32 	%p49, %r259, 0;
	mov.f32 	%f269, 0f00000000;
	sub.f32 	%f270, %f269, %f268;
	selp.f32 	%f78, %f268, %f270, %p49;
	add.f32 	%f437, %f46, %f437;
	setp.ge.f32 	%p50, %f432, 0f00000000;
	cvt.f64.f32 	%fd17, %f432;
	setp.le.f64 	%p51, %fd17, 0d400921FB54524550;
	and.pred  	%p1, %p50, %p51;
	add.f32 	%f271, %f46, %f435;
	selp.f32 	%f435, %f271, %f435, %p1;
	setp.ge.f64 	%p52, %fd17, 0d3FF921FB54524550;
	setp.le.f64 	%p53, %fd17, 0d4012D97C7F3DB3FC;
	and.pred  	%p2, %p52, %p53;
	add.f32 	%f272, %f46, %f434;
	selp.f32 	%f434, %f272, %f434, %p2;
	setp.ge.f64 	%p54, %fd17, 0d400921FB54524550;
	setp.le.f64 	%p55, %fd17, 0d401921FB54524550;
	add.f32 	%f273, %f46, %f433;
	selp.f32 	%f274, %f273, %f433, %p55;
	selp.f32 	%f433, %f274, %f433, %p54;
	setp.ge.f64 	%p56, %fd17, 0d4012D97C7F3DB3FC;
	setp.le.f64 	%p57, %fd17, 0d3FF921FB54524550;
	or.pred  	%p3, %p56, %p57;
	add.f32 	%f275, %f46, %f436;
	selp.f32 	%f436, %f275, %f436, %p3;
	@%p47 bra 	$L__BB0_78;
	mov.f32 	%f455, 0f3F800000;
	mov.b16 	%rs17, 0;
	mov.u16 	%rs18, %rs17;
$L__BB0_45:
	abs.f32 	%f277, %f408;
	setp.ltu.f32 	%p58, %f277, 0f47CE4780;
	setp.eq.f32 	%p59, %f277, 0f7F800000;
	or.pred  	%p4, %p58, %p59;
	mov.u32 	%r352, %r339;
	mov.f32 	%f471, %f47;
	@%p4 bra 	$L__BB0_51;
	mov.b64 	%rd229, 0;
	mov.b32 	%r349, 0;
$L__BB0_47:
	.pragma "nounroll";
	mul.wide.u32 	%rd129, %r349, 4;
	mov.u64 	%rd130, __cudart_i2opi_f;
	add.s64 	%rd131, %rd130, %rd129;
	ld.global.nc.u32 	%r261, [%rd131];
	mad.wide.u32 	%rd132, %r261, %r47, %rd229;
	shr.u64 	%rd229, %rd132, 32;
	add.s64 	%rd133, %rd5, %rd129;
	st.local.u32 	[%rd133], %rd132;
	add.s32 	%r349, %r349, 1;
	setp.ne.s32 	%p60, %r349, 6;
	@%p60 bra 	$L__BB0_47;
	setp.eq.s32 	%p61, %r48, 0;
	st.local.u32 	[%rd5+24], %rd229;
	ld.local.u32 	%r350, [%rd24+24];
	ld.local.u32 	%r351, [%rd24+20];
	@%p61 bra 	$L__BB0_50;
	shf.l.wrap.b32 	%r350, %r351, %r350, %r48;
	ld.local.u32 	%r262, [%rd24+16];
	shf.l.wrap.b32 	%r351, %r262, %r351, %r48;
$L__BB0_50:
	mov.b32 	%r263, %f408;
	setp.lt.s32 	%p62, %r263, 0;
	shr.u32 	%r264, %r350, 30;
	shf.l.wrap.b32 	%r265, %r351, %r350, 2;
	shl.b32 	%r266, %r351, 2;
	shr.u32 	%r267, %r265, 31;
	add.s32 	%r268, %r267, %r264;
	neg.s32 	%r269, %r268;
	selp.b32 	%r352, %r269, %r268, %p62;
	xor.b32  	%r270, %r265, %r263;
	shr.s32 	%r271, %r265, 31;
	xor.b32  	%r272, %r271, %r265;
	xor.b32  	%r273, %r271, %r266;
	cvt.u64.u32 	%rd134, %r272;
	shl.b64 	%rd135, %rd134, 32;
	cvt.u64.u32 	%rd136, %r273;
	or.b64  	%rd137, %rd135, %rd136;
	cvt.rn.f64.s64 	%fd18, %rd137;
	mul.f64 	%fd19, %fd18, 0d3BF921FB54442D19;
	cvt.rn.f32.f64 	%f278, %fd19;
	neg.f32 	%f279, %f278;
	setp.lt.s32 	%p63, %r270, 0;
	selp.f32 	%f471, %f279, %f278, %p63;
$L__BB0_51:
	add.s32 	%r274, %r352, 1;
	mul.rn.f32 	%f280, %f471, %f471;
	and.b32  	%r275, %r352, 1;
	setp.eq.b32 	%p64, %r275, 1;
	selp.f32 	%f281, %f471, 0f3F800000, %p64;
	fma.rn.f32 	%f282, %f280, %f281, 0f00000000;
	fma.rn.f32 	%f283, %f280, 0f37CBAC00, 0fBAB607ED;
	selp.f32 	%f284, 0fB94D4153, %f283, %p64;
	selp.f32 	%f285, 0f3C0885E4, 0f3D2AAABB, %p64;
	fma.rn.f32 	%f286, %f284, %f280, %f285;
	selp.f32 	%f287, 0fBE2AAAA8, 0fBEFFFFFF, %p64;
	fma.rn.f32 	%f288, %f286, %f280, %f287;
	fma.rn.f32 	%f289, %f288, %f282, %f281;
	and.b32  	%r276, %r274, 2;
	setp.eq.s32 	%p65, %r276, 0;
	mov.f32 	%f290, 0f00000000;
	sub.f32 	%f291, %f290, %f289;
	selp.f32 	%f292, %f289, %f291, %p65;
	mul.f32 	%f293, %f455, %f292;
	fma.rn.f32 	%f294, %f74, %f293, %f4;
	mov.f32 	%f295, 0f3F000000;
	copysign.f32 	%f296, %f294, %f295;
	add.rz.f32 	%f297, %f294, %f296;
	cvt.rzi.f32.f32 	%f298, %f297;
	cvt.rzi.s32.f32 	%r80, %f298;
	mov.u32 	%r356, %r339;
	mov.f32 	%f472, %f47;
	@%p4 bra 	$L__BB0_57;
	mov.b64 	%rd230, 0;
	mov.b32 	%r353, 0;
$L__BB0_53:
	.pragma "nounroll";
	mul.wide.u32 	%rd139, %r353, 4;
	mov.u64 	%rd140, __cudart_i2opi_f;
	add.s64 	%rd141, %rd140, %rd139;
	ld.global.nc.u32 	%r278, [%rd141];
	mad.wide.u32 	%rd142, %r278, %r47, %rd230;
	shr.u64 	%rd230, %rd142, 32;
	add.s64 	%rd143, %rd4, %rd139;
	st.local.u32 	[%rd143], %rd142;
	add.s32 	%r353, %r353, 1;
	setp.ne.s32 	%p66, %r353, 6;
	@%p66 bra 	$L__BB0_53;
	setp.eq.s32 	%p67, %r48, 0;
	st.local.u32 	[%rd4+24], %rd230;
	ld.local.u32 	%r354, [%rd25+24];
	ld.local.u32 	%r355, [%rd25+20];
	@%p67 bra 	$L__BB0_56;
	shf.l.wrap.b32 	%r354, %r355, %r354, %r48;
	ld.local.u32 	%r279, [%rd25+16];
	shf.l.wrap.b32 	%r355, %r279, %r355, %r48;
$L__BB0_56:
	mov.b32 	%r280, %f408;
	setp.lt.s32 	%p68, %r280, 0;
	shr.u32 	%r281, %r354, 30;
	shf.l.wrap.b32 	%r282, %r355, %r354, 2;
	shl.b32 	%r283, %r355, 2;
	shr.u32 	%r284, %r282, 31;
	add.s32 	%r285, %r284, %r281;
	neg.s32 	%r286, %r285;
	selp.b32 	%r356, %r286, %r285, %p68;
	xor.b32  	%r287, %r282, %r280;
	shr.s32 	%r288, %r282, 31;
	xor.b32  	%r289, %r288, %r282;
	xor.b32  	%r290, %r288, %r283;
	cvt.u64.u32 	%rd144, %r289;
	shl.b64 	%rd145, %rd144, 32;
	cvt.u64.u32 	%rd146, %r290;
	or.b64  	%rd147, %rd145, %rd146;
	cvt.rn.f64.s64 	%fd20, %rd147;
	mul.f64 	%fd21, %fd20, 0d3BF921FB54442D19;
	cvt.rn.f32.f64 	%f299, %fd21;
	neg.f32 	%f300, %f299;
	setp.lt.s32 	%p69, %r287, 0;
	selp.f32 	%f472, %f300, %f299, %p69;
$L__BB0_57:
	add.s32 	%r291, %r356, 1;
	mul.rn.f32 	%f301, %f472, %f472;
	and.b32  	%r292, %r356, 1;
	setp.eq.b32 	%p70, %r292, 1;
	selp.f32 	%f302, %f472, 0f3F800000, %p70;
	fma.rn.f32 	%f303, %f301, %f302, 0f00000000;
	fma.rn.f32 	%f304, %f301, 0f37CBAC00, 0fBAB607ED;
	selp.f32 	%f305, 0fB94D4153, %f304, %p70;
	selp.f32 	%f306, 0f3C0885E4, 0f3D2AAABB, %p70;
	fma.rn.f32 	%f307, %f305, %f301, %f306;
	selp.f32 	%f308, 0fBE2AAAA8, 0fBEFFFFFF, %p70;
	fma.rn.f32 	%f309, %f307, %f301, %f308;
	fma.rn.f32 	%f310, %f309, %f303, %f302;
	and.b32  	%r293, %r291, 2;
	setp.eq.s32 	%p71, %r293, 0;
	mov.f32 	%f311, 0f00000000;
	sub.f32 	%f312, %f311, %f310;
	selp.f32 	%f313, %f310, %f312, %p71;
	mul.f32 	%f314, %f455, %f313;
	fma.rn.f32 	%f315, %f78, %f314, %f5;
	mov.f32 	%f316, 0f3F000000;
	copysign.f32 	%f317, %f315, %f316;
	add.rz.f32 	%f318, %f315, %f317;
	cvt.rzi.f32.f32 	%f319, %f318;
	cvt.rzi.s32.f32 	%r91, %f319;
	setp.lt.s32 	%p72, %r80, 0;
	setp.ge.s32 	%p73, %r80, %r112;
	or.pred  	%p74, %p72, %p73;
	setp.lt.s32 	%p75, %r91, 0;
	setp.ge.s32 	%p76, %r91, %r114;
	or.pred  	%p77, %p75, %p76;
	or.pred  	%p79, %p74, %p77;
	@%p79 bra 	$L__BB0_78;
	ld.param.u64 	%rd221, [_Z13svfcalculatorPfS_S_S_S_S_S_S_S_S_S_S_S_S_S_S_S_S_fiifffff_param_17];
	ld.param.u64 	%rd220, [_Z13svfcalculatorPfS_S_S_S_S_S_S_S_S_S_S_S_S_S_S_S_S_fiifffff_param_16];
	mad.lo.s32 	%r294, %r91, %r112, %r80;
	mul.wide.s32 	%rd148, %r294, 4;
	add.s64 	%rd149, %rd1, %rd148;
	ld.global.f32 	%f104, [%rd149];
	cvta.to.global.u64 	%rd150, %rd220;
	add.s64 	%rd151, %rd150, %rd148;
	ld.global.f32 	%f105, [%rd151];
	cvta.to.global.u64 	%rd152, %rd221;
	add.s64 	%rd153, %rd152, %rd148;
	ld.global.f32 	%f106, [%rd153];
	abs.f32 	%f320, %f408;
	setp.ltu.f32 	%p80, %f320, 0f47CE4780;
	setp.eq.f32 	%p81, %f320, 0f7F800000;
	or.pred  	%p82, %p80, %p81;
	mov.u32 	%r360, %r339;
	mov.f32 	%f473, %f47;
	@%p82 bra 	$L__BB0_64;
	mov.b64 	%rd231, 0;
	mov.b32 	%r357, 0;
$L__BB0_60:
	.pragma "nounroll";
	mul.wide.u32 	%rd155, %r357, 4;
	mov.u64 	%rd156, __cudart_i2opi_f;
	add.s64 	%rd157, %rd156, %rd155;
	ld.global.nc.u32 	%r296, [%rd157];
	mad.wide.u32 	%rd158, %r296, %r47, %rd231;
	shr.u64 	%rd231, %rd158, 32;
	add.s64 	%rd159, %rd3, %rd155;
	st.local.u32 	[%rd159], %rd158;
	add.s32 	%r357, %r357, 1;
	setp.ne.s32 	%p83, %r357, 6;
	@%p83 bra 	$L__BB0_60;
	setp.eq.s32 	%p84, %r48, 0;
	st.local.u32 	[%rd3+24], %rd231;
	ld.local.u32 	%r358, [%rd26+24];
	ld.local.u32 	%r359, [%rd26+20];
	@%p84 bra 	$L__BB0_63;
	shf.l.wrap.b32 	%r358, %r359, %r358, %r48;
	ld.local.u32 	%r297, [%rd26+16];
	shf.l.wrap.b32 	%r359, %r297, %r359, %r48;
$L__BB0_63:
	mov.b32 	%r298, %f408;
	setp.lt.s32 	%p85, %r298, 0;
	shr.u32 	%r299, %r358, 30;
	shf.l.wrap.b32 	%r300, %r359, %r358, 2;
	shl.b32 	%r301, %r359, 2;
	shr.u32 	%r302, %r300, 31;
	add.s32 	%r303, %r302, %r299;
	neg.s32 	%r304, %r303;
	selp.b32 	%r360, %r304, %r303, %p85;
	xor.b32  	%r305, %r300, %r298;
	shr.s32 	%r306, %r300, 31;
	xor.b32  	%r307, %r306, %r300;
	xor.b32  	%r308, %r306, %r301;
	cvt.u64.u32 	%rd160, %r307;
	shl.b64 	%rd161, %rd160, 32;
	cvt.u64.u32 	%rd162, %r308;
	or.b64  	%rd163, %rd161, %rd162;
	cvt.rn.f64.s64 	%fd22, %rd163;
	mul.f64 	%fd23, %fd22, 0d3BF921FB54442D19;
	cvt.rn.f32.f64 	%f321, %fd23;
	neg.f32 	%f322, %f321;
	setp.lt.s32 	%p86, %r305, 0;
	selp.f32 	%f473, %f322, %f321, %p86;
$L__BB0_64:
	ld.param.f32 	%f405, [_Z13svfcalculatorPfS_S_S_S_S_S_S_S_S_S_S_S_S_S_S_S_S_fiifffff_param_18];
	mul.rn.f32 	%f323, %f473, %f473;
	and.b32  	%r309, %r360, 1;
	setp.eq.b32 	%p87, %r309, 1;
	selp.f32 	%f324, 0f3F800000, %f473, %p87;
	fma.rn.f32 	%f325, %f323, %f324, 0f00000000;
	fma.rn.f32 	%f326, %f323, 0f37CBAC00, 0fBAB607ED;
	selp.f32 	%f327, %f326, 0fB94D4153, %p87;
	selp.f32 	%f328, 0f3D2AAABB, 0f3C0885E4, %p87;
	fma.rn.f32 	%f329, %f327, %f323, %f328;
	selp.f32 	%f330, 0fBEFFFFFF, 0fBE2AAAA8, %p87;
	fma.rn.f32 	%f331, %f329, %f323, %f330;
	fma.rn.f32 	%f332, %f331, %f325, %f324;
	and.b32  	%r310, %r360, 2;
	setp.eq.s32 	%p88, %r310, 0;
	mov.f32 	%f333, 0f00000000;
	sub.f32 	%f334, %f333, %f332;
	selp.f32 	%f335, %f332, %f334, %p88;
	div.rn.f32 	%f336, %f455, %f405;
	fma.rn.f32 	%f109, %f336, %f335, %f1;
	setp.geu.f32 	%p89, %f109, %f104;
	and.b16  	%rs6, %rs18, 255;
	setp.eq.s16 	%p90, %rs6, 0;
	or.pred  	%p91, %p89, %p90;
	and.b16  	%rs7, %rs17, 255;
	setp.ne.s16 	%p92, %rs7, 0;
	or.pred  	%p93, %p91, %p92;
	@%p93 bra 	$L__BB0_66;
	add.f32 	%f505, %f46, %f505;
	sub.f32 	%f500, %f500, %f46;
	add.f32 	%f337, %f46, %f507;
	sub.f32 	%f338, %f502, %f46;
	selp.f32 	%f502, %f338, %f502, %p1;
	selp.f32 	%f507, %f337, %f507, %p1;
	add.f32 	%f339, %f46, %f508;
	sub.f32 	%f340, %f503, %f46;
	selp.f32 	%f503, %f340, %f503, %p2;
	selp.f32 	%f508, %f339, %f508, %p2;
	add.f32 	%f341, %f46, %f509;
	sub.f32 	%f342, %f504, %f46;
	setp.ge.f64 	%p94, %fd17, 0d400921FB54524550;
	setp.le.f64 	%p95, %fd17, 0d401921FB54524550;
	and.pred  	%p96, %p94, %p95;
	selp.f32 	%f504, %f342, %f504, %p96;
	selp.f32 	%f509, %f341, %f509, %p96;
	add.f32 	%f343, %f46, %f506;
	sub.f32 	%f344, %f501, %f46;
	selp.f32 	%f501, %f344, %f501, %p3;
	selp.f32 	%f506, %f343, %f506, %p3;
$L__BB0_66:
	or.pred  	%p99, %p89, %p92;
	@%p99 bra 	$L__BB0_68;
	add.f32 	%f495, %f46, %f495;
	add.f32 	%f345, %f46, %f497;
	selp.f32 	%f497, %f345, %f497, %p1;
	add.f32 	%f346, %f46, %f498;
	selp.f32 	%f498, %f346, %f498, %p2;
	add.f32 	%f347, %f46, %f499;
	setp.ge.f64 	%p100, %fd17, 0d400921FB54524550;
	setp.le.f64 	%p101, %fd17, 0d401921FB54524550;
	selp.f32 	%f348, %f347, %f499, %p101;
	selp.f32 	%f499, %f348, %f499, %p100;
	add.f32 	%f349, %f46, %f496;
	selp.f32 	%f496, %f349, %f496, %p3;
	mov.b16 	%rs17, 1;
$L__BB0_68:
	setp.geu.f32 	%p102, %f109, %f105;
	setp.leu.f32 	%p103, %f109, %f106;
	or.pred  	%p104, %p102, %p103;
	and.b16  	%rs10, %rs17, 255;
	setp.ne.s16 	%p105, %rs10, 0;
	or.pred  	%p106, %p104, %p105;
	and.b16  	%rs11, %rs18, 255;
	setp.ne.s16 	%p107, %rs11, 0;
	or.pred  	%p108, %p106, %p107;
	@%p108 bra 	$L__BB0_70;
	add.f32 	%f500, %f46, %f500;
	add.f32 	%f350, %f46, %f502;
	selp.f32 	%f502, %f350, %f502, %p1;
	add.f32 	%f351, %f46, %f503;
	selp.f32 	%f503, %f351, %f503, %p2;
	add.f32 	%f352, %f46, %f504;
	setp.ge.f64 	%p109, %fd17, 0d400921FB54524550;
	setp.le.f64 	%p110, %fd17, 0d401921FB54524550;
	selp.f32 	%f353, %f352, %f504, %p110;
	selp.f32 	%f504, %f353, %f504, %p109;
	add.f32 	%f354, %f46, %f501;
	selp.f32 	%f501, %f354, %f501, %p3;
	mov.b16 	%rs18, 1;
$L__BB0_70:
	and.b16  	%rs14, %rs18, 255;
	setp.ne.s16 	%p112, %rs14, 0;
	and.pred  	%p113, %p105, %p112;
	@%p113 bra 	$L__BB0_78;
	abs.f32 	%f355, %f408;
	setp.ltu.f32 	%p114, %f355, 0f47CE4780;
	setp.eq.f32 	%p115, %f355, 0f7F800000;
	or.pred  	%p116, %p114, %p115;
	mov.u32 	%r364, %r339;
	mov.f32 	%f494, %f47;
	@%p116 bra 	$L__BB0_77;
	mov.b64 	%rd232, 0;
	mov.b32 	%r361, 0;
$L__BB0_73:
	.pragma "nounroll";
	mul.wide.u32 	%rd165, %r361, 4;
	mov.u64 	%rd166, __cudart_i2opi_f;
	add.s64 	%rd167, %rd166, %rd165;
	ld.global.nc.u32 	%r312, [%rd167];
	mad.wide.u32 	%rd168, %r312, %r47, %rd232;
	shr.u64 	%rd232, %rd168, 32;
	add.s64 	%rd169, %rd2, %rd165;
	st.local.u32 	[%rd169], %rd168;
	add.s32 	%r361, %r361, 1;
	setp.ne.s32 	%p117, %r361, 6;
	@%p117 bra 	$L__BB0_73;
	setp.eq.s32 	%p118, %r48, 0;
	st.local.u32 	[%rd2+24], %rd232;
	ld.local.u32 	%r362, [%rd27+24];
	ld.local.u32 	%r363, [%rd27+20];
	@%p118 bra 	$L__BB0_76;
	shf.l.wrap.b32 	%r362, %r363, %r362, %r48;
	ld.local.u32 	%r313, [%rd27+16];
	shf.l.wrap.b32 	%r363, %r313, %r363, %r48;
$L__BB0_76:
	mov.b32 	%r314, %f408;
	setp.lt.s32 	%p119, %r314, 0;
	shr.u32 	%r315, %r362, 30;
	shf.l.wrap.b32 	%r316, %r363, %r362, 2;
	shl.b32 	%r317, %r363, 2;
	shr.u32 	%r318, %r316, 31;
	add.s32 	%r319, %r318, %r315;
	neg.s32 	%r320, %r319;
	selp.b32 	%r364, %r320, %r319, %p119;
	xor.b32  	%r321, %r316, %r314;
	shr.s32 	%r322, %r316, 31;
	xor.b32  	%r323, %r322, %r316;
	xor.b32  	%r324, %r322, %r317;
	cvt.u64.u32 	%rd170, %r323;
	shl.b64 	%rd171, %rd170, 32;
	cvt.u64.u32 	%rd172, %r324;
	or.b64  	%rd173, %rd171, %rd172;
	cvt.rn.f64.s64 	%fd27, %rd173;
	mul.f64 	%fd28, %fd27, 0d3BF921FB54442D19;
	cvt.rn.f32.f64 	%f356, %fd28;
	neg.f32 	%f357, %f356;
	setp.lt.s32 	%p120, %r321, 0;
	selp.f32 	%f494, %f357, %f356, %p120;
$L__BB0_77:
	add.s32 	%r325, %r364, 1;
	mul.rn.f32 	%f358, %f494, %f494;
	and.b32  	%r326, %r364, 1;
	setp.eq.b32 	%p121, %r326, 1;
	selp.f32 	%f359, %f494, 0f3F800000, %p121;
	fma.rn.f32 	%f360, %f358, %f359, 0f00000000;
	fma.rn.f32 	%f361, %f358, 0f37CBAC00, 0fBAB607ED;
	selp.f32 	%f362, 0fB94D4153, %f361, %p121;
	selp.f32 	%f363, 0f3C0885E4, 0f3D2AAABB, %p121;
	fma.rn.f32 	%f364, %f362, %f358, %f363;
	selp.f32 	%f365, 0fBE2AAAA8, 0fBEFFFFFF, %p121;
	fma.rn.f32 	%f366, %f364, %f358, %f365;
	fma.rn.f32 	%f367, %f366, %f360, %f359;
	and.b32  	%r327, %r325, 2;
	setp.eq.s32 	%p122, %r327, 0;
	mov.f32 	%f368, 0f00000000;
	sub.f32 	%f369, %f368, %f367;
	selp.f32 	%f370, %f367, %f369, %p122;
	mul.f32 	%f371, %f455, %f370;
	mul.f32 	%f372, %f371, 0f3DCCCCCD;
	max.f32 	%f373, %f372, 0f3F800000;
	add.f32 	%f455, %f455, %f373;
	setp.le.f32 	%p123, %f455, %f171;
	@%p123 bra 	$L__BB0_45;
$L__BB0_78:
	add.f32 	%f432, %f432, %f3;
	setp.lt.f32 	%p124, %f432, 0f40C90FDB;
	@%p124 bra 	$L__BB0_27;
	add.f32 	%f408, %f408, %f2;
	setp.le.f32 	%p125, %f408, 0f3FC90FDB;
	@%p125 bra 	$L__BB0_2;
	ld.param.u64 	%rd219, [_Z13svfcalculatorPfS_S_S_S_S_S_S_S_S_S_S_S_S_S_S_S_S_fiifffff_param_14];
	ld.param.u64 	%rd218, [_Z13svfcalculatorPfS_S_S_S_S_S_S_S_S_S_S_S_S_S_S_S_S_fiifffff_param_13];
	ld.param.u64 	%rd217, [_Z13svfcalculatorPfS_S_S_S_S_S_S_S_S_S_S_S_S_S_S_S_S_fiifffff_param_12];
	ld.param.u64 	%rd216, [_Z13svfcalculatorPfS_S_S_S_S_S_S_S_S_S_S_S_S_S_S_S_S_fiifffff_param_11];
	ld.param.u64 	%rd215, [_Z13svfcalculatorPfS_S_S_S_S_S_S_S_S_S_S_S_S_S_S_S_S_fiifffff_param_10];
	ld.param.u64 	%rd214, [_Z13svfcalculatorPfS_S_S_S_S_S_S_S_S_S_S_S_S_S_S_S_S_fiifffff_param_9];
	ld.param.u64 	%rd213, [_Z13svfcalculatorPfS_S_S_S_S_S_S_S_S_S_S_S_S_S_S_S_S_fiifffff_param_8];
	ld.param.u64 	%rd212, [_Z13svfcalculatorPfS_S_S_S_S_S_S_S_S_S_S_S_S_S_S_S_S_fiifffff_param_7];
	ld.param.u64 	%rd211, [_Z13svfcalculatorPfS_S_S_S_S_S_S_S_S_S_S_S_S_S_S_S_S_fiifffff_param_6];
	ld.param.u64 	%rd210, [_Z13svfcalculatorPfS_S_S_S_S_S_S_S_S_S_S_S_S_S_S_S_S_fiifffff_param_5];
	ld.param.u64 	%rd209, [_Z13svfcalculatorPfS_S_S_S_S_S_S_S_S_S_S_S_S_S_S_S_S_fiifffff_param_4];
	ld.param.u64 	%rd208, [_Z13svfcalculatorPfS_S_S_S_S_S_S_S_S_S_S_S_S_S_S_S_S_fiifffff_param_3];
	ld.param.u64 	%rd207, [_Z13svfcalculatorPfS_S_S_S_S_S_S_S_S_S_S_S_S_S_S_S_S_fiifffff_param_2];
	ld.param.u64 	%rd206, [_Z13svfcalculatorPfS_S_S_S_S_S_S_S_S_S_S_S_S_S_S_S_S_fiifffff_param_1];
	ld.param.u64 	%rd205, [_Z13svfcalculatorPfS_S_S_S_S_S_S_S_S_S_S_S_S_S_S_S_S_fiifffff_param_0];
	div.rn.f32 	%f374, %f495, %f437;
	mov.f32 	%f375, 0f3F800000;
	sub.f32 	%f376, %f375, %f374;
	cvta.to.global.u64 	%rd174, %rd205;
	mul.wide.s32 	%rd175, %r3, 4;
	add.s64 	%rd176, %rd174, %rd175;
	st.global.f32 	[%rd176], %f376;
	div.rn.f32 	%f377, %f496, %f436;
	sub.f32 	%f378, %f375, %f377;
	cvta.to.global.u64 	%rd177, %rd206;
	add.s64 	%rd178, %rd177, %rd175;
	st.global.f32 	[%rd178], %f378;
	div.rn.f32 	%f379, %f497, %f435;
	sub.f32 	%f380, %f375, %f379;
	cvta.to.global.u64 	%rd179, %rd207;
	add.s64 	%rd180, %rd179, %rd175;
	st.global.f32 	[%rd180], %f380;
	div.rn.f32 	%f381, %f498, %f434;
	sub.f32 	%f382, %f375, %f381;
	cvta.to.global.u64 	%rd181, %rd208;
	add.s64 	%rd182, %rd181, %rd175;
	st.global.f32 	[%rd182], %f382;
	div.rn.f32 	%f383, %f499, %f433;
	sub.f32 	%f384, %f375, %f383;
	cvta.to.global.u64 	%rd183, %rd209;
	add.s64 	%rd184, %rd183, %rd175;
	st.global.f32 	[%rd184], %f384;
	div.rn.f32 	%f385, %f500, %f437;
	sub.f32 	%f386, %f375, %f385;
	cvta.to.global.u64 	%rd185, %rd210;
	add.s64 	%rd186, %rd185, %rd175;
	st.global.f32 	[%rd186], %f386;
	div.rn.f32 	%f387, %f501, %f436;
	sub.f32 	%f388, %f375, %f387;
	cvta.to.global.u64 	%rd187, %rd211;
	add.s64 	%rd188, %rd187, %rd175;
	st.global.f32 	[%rd188], %f388;
	div.rn.f32 	%f389, %f502, %f435;
	sub.f32 	%f390, %f375, %f389;
	cvta.to.global.u64 	%rd189, %rd212;
	add.s64 	%rd190, %rd189, %rd175;
	st.global.f32 	[%rd190], %f390;
	div.rn.f32 	%f391, %f503, %f434;
	sub.f32 	%f392, %f375, %f391;
	cvta.to.global.u64 	%rd191, %rd213;
	add.s64 	%rd192, %rd191, %rd175;
	st.global.f32 	[%rd192], %f392;
	div.rn.f32 	%f393, %f504, %f433;
	sub.f32 	%f394, %f375, %f393;
	cvta.to.global.u64 	%rd193, %rd214;
	add.s64 	%rd194, %rd193, %rd175;
	st.global.f32 	[%rd194], %f394;
	div.rn.f32 	%f395, %f505, %f437;
	sub.f32 	%f396, %f375, %f395;
	cvta.to.global.u64 	%rd195, %rd215;
	add.s64 	%rd196, %rd195, %rd175;
	st.global.f32 	[%rd196], %f396;
	div.rn.f32 	%f397, %f506, %f436;
	sub.f32 	%f398, %f375, %f397;
	cvta.to.global.u64 	%rd197, %rd216;
	add.s64 	%rd198, %rd197, %rd175;
	st.global.f32 	[%rd198], %f398;
	div.rn.f32 	%f399, %f507, %f435;
	sub.f32 	%f400, %f375, %f399;
	cvta.to.global.u64 	%rd199, %rd217;
	add.s64 	%rd200, %rd199, %rd175;
	st.global.f32 	[%rd200], %f400;
	div.rn.f32 	%f401, %f508, %f434;
	sub.f32 	%f402, %f375, %f401;
	cvta.to.global.u64 	%rd201, %rd218;
	add.s64 	%rd202, %rd201, %rd175;
	st.global.f32 	[%rd202], %f402;
	div.rn.f32 	%f403, %f509, %f433;
	sub.f32 	%f404, %f375, %f403;
	cvta.to.global.u64 	%rd203, %rd219;
	add.s64 	%rd204, %rd203, %rd175;
	st.global.f32 	[%rd204], %f404;
$L__BB0_81:
	ret;

}


// ===== COMPILED SASS (sm_100) =====

	.target	sm_100

	.elftype	@"ET_EXEC"


//--------------------- .note.nv.tkinfo           --------------------------
	.section	.note.nv.tkinfo,"",@"SHT_NOTE"
	.sectionflags	@"SHF_NOTE_NV_TKINFO"
	.tkinfo
        /*0018*/ 	.word	0x00000002
        /*0030*/ 	.string	""
        /*0030*/ 	.string	"ptxas"
        /*0030*/ 	.string	"Cuda compilation tools, release 13.0, V13.0.88"
        /*0030*/ 	.string	"Build cuda_13.0.r13.0/compiler.36424714_0"
        /*0030*/ 	.string	"-arch sm_100 -m 64 "



//--------------------- .note.nv.cuinfo           --------------------------
	.section	.note.nv.cuinfo,"",@"SHT_NOTE"
	.sectionflags	@"SHF_NOTE_NV_CUINFO"
        /*0018*/ 	.short	0x0002
        /*001a*/ 	.short	0x0064
        /*001c*/ 	.short	0x0082
	.zero		2


//--------------------- .nv.info                  --------------------------
	.section	.nv.info,"",@"SHT_CUDA_INFO"
	.align	4


	//----- nvinfo : EIATTR_REGCOUNT
	.align		4
        /*0000*/ 	.byte	0x04, 0x2f
        /*0002*/ 	.short	(.L_2 - .L_1)
	.align		4
.L_1:
        /*0004*/ 	.word	index@(_Z13svfcalculatorPfS_S_S_S_S_S_S_S_S_S_S_S_S_S_S_S_S_fiifffff)
        /*0008*/ 	.word	0x00000036


	//----- nvinfo : EIATTR_FRAME_SIZE
	.align		4
.L_2:
        /*000c*/ 	.byte	0x04, 0x11
        /*000e*/ 	.short	(.L_4 - .L_3)
	.align		4
.L_3:
        /*0010*/ 	.word	index@($__internal_1_$__cuda_sm3x_div_rn_noftz_f32_slowpath)
        /*0014*/ 	.word	0x00000020


	//----- nvinfo : EIATTR_FRAME_SIZE
	.align		4
.L_4:
        /*0018*/ 	.byte	0x04, 0x11
        /*001a*/ 	.short	(.L_6 - .L_5)
	.align		4
.L_5:
        /*001c*/ 	.word	index@($__internal_0_$__cuda_sm20_div_rn_f64_full)
        /*0020*/ 	.word	0x00000020


	//----- nvinfo : EIATTR_FRAME_SIZE
	.align		4
.L_6:
        /*0024*/ 	.byte	0x04, 0x11
        /*0026*/ 	.short	(.L_8 - .L_7)
	.align		4
.L_7:
        /*0028*/ 	.word	index@(_Z13svfcalculatorPfS_S_S_S_S_S_S_S_S_S_S_S_S_S_S_S_S_fiifffff)
        /*002c*/ 	.word	0x00000020


	//----- nvinfo : EIATTR_MIN_STACK_SIZE
	.align		4
.L_8:
        /*0030*/ 	.byte	0x04, 0x12
        /*0032*/ 	.short	(.L_10 - .L_9)
	.align		4
.L_9:
        /*0034*/ 	.word	index@(_Z13svfcalculatorPfS_S_S_S_S_S_S_S_S_S_S_S_S_S_S_S_S_fiifffff)
        /*0038*/ 	.word	0x00000020
.L_10:


//--------------------- .nv.compat                --------------------------
	.section	.nv.compat,"",@"SHT_CUDA_COMPAT_INFO"
	.align	4
        /*0000*/ 	.byte	0x02, 0x09, 0x00, 0x00, 0x02, 0x02, 0x01, 0x00, 0x02, 0x05, 0x05, 0x00, 0x03, 0x07, 0x01, 0x01
        /*0010*/ 	.byte	0x02, 0x03, 0x00, 0x00, 0x02, 0x06, 0x01, 0x00, 0x04, 0x0b, 0x08, 0x00, 0x01, 0x00, 0x00, 0x00
        /*0020*/ 	.byte	0x00, 0x00, 0x00, 0x00


//--------------------- .nv.info._Z13svfcalculatorPfS_S_S_S_S_S_S_S_S_S_S_S_S_S_S_S_S_fiifffff --------------------------
	.section	.nv.info._Z13svfcalculatorPfS_S_S_S_S_S_S_S_S_S_S_S_S_S_S_S_S_fiifffff,"",@"SHT_CUDA_INFO"
	.sectionflags	@""
	.align	4


	//----- nvinfo : EIATTR_CUDA_API_VERSION
	.align		4
        /*0000*/ 	.byte	0x04, 0x37
        /*0002*/ 	.short	(.L_12 - .L_11)
.L_11:
        /*0004*/ 	.word	0x00000082


	//----- nvinfo : EIATTR_KPARAM_INFO
	.align		4
.L_12:
        /*0008*/ 	.byte	0x04, 0x17
        /*000a*/ 	.short	(.L_14 - .L_13)
.L_13:
        /*000c*/ 	.word	0x00000000
        /*0010*/ 	.short	0x0019
        /*0012*/ 	.short	0x00ac
        /*0014*/ 	.byte	0x00, 0xf0, 0x11, 0x00


	//----- nvinfo : EIATTR_KPARAM_INFO
	.align		4
.L_14:
        /*0018*/ 	.byte	0x04, 0x17
        /*001a*/ 	.short	(.L_16 - .L_15)
.L_15:
        /*001c*/ 	.word	0x00000000
        /*0020*/ 	.short	0x0018
        /*0022*/ 	.short	0x00a8
        /*0024*/ 	.byte	0x00, 0xf0, 0x11, 0x00


	//----- nvinfo : EIATTR_KPARAM_INFO
	.align		4
.L_16:
        /*0028*/ 	.byte	0x04, 0x17
        /*002a*/ 	.short	(.L_18 - .L_17)
.L_17:
        /*002c*/ 	.word	0x00000000
        /*0030*/ 	.short	0x0017
        /*0032*/ 	.short	0x00a4
        /*0034*/ 	.byte	0x00, 0xf0, 0x11, 0x00


	//----- nvinfo : EIATTR_KPARAM_INFO
	.align		4
.L_18:
        /*0038*/ 	.byte	0x04, 0x17
        /*003a*/ 	.short	(.L_20 - .L_19)
.L_19:
        /*003c*/ 	.word	0x00000000
        /*0040*/ 	.short	0x0016
        /*0042*/ 	.short	0x00a0
        /*0044*/ 	.byte	0x00, 0xf0, 0x11, 0x00


	//----- nvinfo : EIATTR_KPARAM_INFO
	.align		4
.L_20:
        /*0048*/ 	.byte	0x04, 0x17
        /*004a*/ 	.short	(.L_22 - .L_21)
.L_21:
        /*004c*/ 	.word	0x00000000
        /*0050*/ 	.short	0x0015
        /*0052*/ 	.short	0x009c
        /*0054*/ 	.byte	0x00, 0xf0, 0x11, 0x00


	//----- nvinfo : EIATTR_KPARAM_INFO
	.align		4
.L_22:
        /*0058*/ 	.byte	0x04, 0x17
        /*005a*/ 	.short	(.L_24 - .L_23)
.L_23:
        /*005c*/ 	.word	0x00000000
        /*0060*/ 	.short	0x0014
        /*0062*/ 	.short	0x0098
        /*0064*/ 	.byte	0x00, 0xf0, 0x11, 0x00


	//----- nvinfo : EIATTR_KPARAM_INFO
	.align		4
.L_24:
        /*0068*/ 	.byte	0x04, 0x17
        /*006a*/ 	.short	(.L_26 - .L_25)
.L_25:
        /*006c*/ 	.word	0x00000000
        /*0070*/ 	.short	0x0013
        /*0072*/ 	.short	0x0094
        /*0074*/ 	.byte	0x00, 0xf0, 0x11, 0x00


	//----- nvinfo : EIATTR_KPARAM_INFO
	.align		4
.L_26:
        /*0078*/ 	.byte	0x04, 0x17
        /*007a*/ 	.short	(.L_28 - .L_27)
.L_27:
        /*007c*/ 	.word	0x00000000
        /*0080*/ 	.short	0x0012
        /*0082*/ 	.short	0x0090
        /*0084*/ 	.byte	0x00, 0xf0, 0x11, 0x00


	//----- nvinfo : EIATTR_KPARAM_INFO
	.align		4
.L_28:
        /*0088*/ 	.byte	0x04, 0x17
        /*008a*/ 	.short	(.L_30 - .L_29)
.L_29:
        /*008c*/ 	.word	0x00000000
        /*0090*/ 	.short	0x0011
        /*0092*/ 	.short	0x0088
        /*0094*/ 	.byte	0x00, 0xf5, 0x21, 0x00


	//----- nvinfo : EIATTR_KPARAM_INFO
	.align		4
.L_30:
        /*0098*/ 	.byte	0x04, 0x17
        /*009a*/ 	.short	(.L_32 - .L_31)
.L_31:
        /*009c*/ 	.word	0x00000000
        /*00a0*/ 	.short	0x0010
        /*00a2*/ 	.short	0x0080
        /*00a4*/ 	.byte	0x00, 0xf5, 0x21, 0x00


	//----- nvinfo : EIATTR_KPARAM_INFO
	.align		4
.L_32:
        /*00a8*/ 	.byte	0x04, 0x17
        /*00aa*/ 	.short	(.L_34 - .L_33)
.L_33:
        /*00ac*/ 	.word	0x00000000
        /*00b0*/ 	.short	0x000f
        /*00b2*/ 	.short	0x0078
        /*00b4*/ 	.byte	0x00, 0xf5, 0x21, 0x00


	//----- nvinfo : EIATTR_KPARAM_INFO
	.align		4
.L_34:
        /*00b8*/ 	.byte	0x04, 0x17
        /*00ba*/ 	.short	(.L_36 - .L_35)
.L_35:
        /*00bc*/ 	.word	0x00000000
        /*00c0*/ 	.short	0x000e
        /*00c2*/ 	.short	0x0070
        /*00c4*/ 	.byte	0x00, 0xf5, 0x21, 0x00


	//----- nvinfo : EIATTR_KPARAM_INFO
	.align		4
.L_36:
        /*00c8*/ 	.byte	0x04, 0x17
        /*00ca*/ 	.short	(.L_38 - .L_37)
.L_37:
        /*00cc*/ 	.word	0x00000000
        /*00d0*/ 	.short	0x000d
        /*00d2*/ 	.short	0x0068
        /*00d4*/ 	.byte	0x00, 0xf5, 0x21, 0x00


	//----- nvinfo : EIATTR_KPARAM_INFO
	.align		4
.L_38:
        /*00d8*/ 	.byte	0x04, 0x17
        /*00da*/ 	.short	(.L_40 - .L_39)
.L_39:
        /*00dc*/ 	.word	0x00000000
        /*00e0*/ 	.short	0x000c
        /*00e2*/ 	.short	0x0060
        /*00e4*/ 	.byte	0x00, 0xf5, 0x21, 0x00


	//----- nvinfo : EIATTR_KPARAM_INFO
	.align		4
.L_40:
        /*00e8*/ 	.byte	0x04, 0x17
        /*00ea*/ 	.short	(.L_42 - .L_41)
.L_41:
        /*00ec*/ 	.word	0x00000000
        /*00f0*/ 	.short	0x000b
        /*00f2*/ 	.short	0x0058
        /*00f4*/ 	.byte	0x00, 0xf5, 0x21, 0x00


	//----- nvinfo : EIATTR_KPARAM_INFO
	.align		4
.L_42:
        /*00f8*/ 	.byte	0x04, 0x17
        /*00fa*/ 	.short	(.L_44 - .L_43)
.L_43:
        /*00fc*/ 	.word	0x00000000
        /*0100*/ 	.short	0x000a
        /*0102*/ 	.short	0x0050
        /*0104*/ 	.byte	0x00, 0xf5, 0x21, 0x00


	//----- nvinfo : EIATTR_KPARAM_INFO
	.align		4
.L_44:
        /*0108*/ 	.byte	0x04, 0x17
        /*010a*/ 	.short	(.L_46 - .L_45)
.L_45:
        /*010c*/ 	.word	0x00000000
        /*0110*/ 	.short	0x0009
        /*0112*/ 	.short	0x0048
        /*0114*/ 	.byte	0x00, 0xf5, 0x21, 0x00


	//----- nvinfo : EIATTR_KPARAM_INFO
	.align		4
.L_46:
        /*0118*/ 	.byte	0x04, 0x17
        /*011a*/ 	.short	(.L_48 - .L_47)
.L_47:
        /*011c*/ 	.word	0x00000000
        /*0120*/ 	.short	0x0008
        /*0122*/ 	.short	0x0040
        /*0124*/ 	.byte	0x00, 0xf5, 0x21, 0x00


	//----- nvinfo : EIATTR_KPARAM_INFO
	.align		4
.L_48:
        /*0128*/ 	.byte	0x04, 0x17
        /*012a*/ 	.short	(.L_50 - .L_49)
.L_49:
        /*012c*/ 	.word	0x00000000
        /*0130*/ 	.short	0x0007
        /*0132*/ 	.short	0x0038
        /*0134*/ 	.byte	0x00, 0xf5, 0x21, 0x00


	//----- nvinfo : EIATTR_KPARAM_INFO
	.align		4
.L_50:
        /*0138*/ 	.byte	0x04, 0x17
        /*013a*/ 	.short	(.L_52 - .L_51)
.L_51:
        /*013c*/ 	.word	0x00000000
        /*0140*/ 	.short	0x0006
        /*0142*/ 	.short	0x0030
        /*0144*/ 	.byte	0x00, 0xf5, 0x21, 0x00


	//----- nvinfo : EIATTR_KPARAM_INFO
	.align		4
.L_52:
        /*0148*/ 	.byte	0x04, 0x17
        /*014a*/ 	.short	(.L_54 - .L_53)
.L_53:
        /*014c*/ 	.word	0x00000000
        /*0150*/ 	.short	0x0005
        /*0152*/ 	.short	0x0028
        /*0154*/ 	.byte	0x00, 0xf5, 0x21, 0x00


	//----- nvinfo : EIATTR_KPARAM_INFO
	.align		4
.L_54:
        /*0158*/ 	.byte	0x04, 0x17
        /*015a*/ 	.short	(.L_56 - .L_55)
.L_55:
        /*015c*/ 	.word	0x00000000
        /*0160*/ 	.short	0x0004
        /*0162*/ 	.short	0x0020
        /*0164*/ 	.byte	0x00, 0xf5, 0x21, 0x00


	//----- nvinfo : EIATTR_KPARAM_INFO
	.align		4
.L_56:
        /*0168*/ 	.byte	0x04, 0x17
        /*016a*/ 	.short	(.L_58 - .L_57)
.L_57:
        /*016c*/ 	.word	0x00000000
        /*0170*/ 	.short	0x0003
        /*0172*/ 	.short	0x0018
        /*0174*/ 	.byte	0x00, 0xf5, 0x21, 0x00


	//----- nvinfo : EIATTR_KPARAM_INFO
	.align		4
.L_58:
        /*0178*/ 	.byte	0x04, 0x17
        /*017a*/ 	.short	(.L_60 - .L_59)
.L_59:
        /*017c*/ 	.word	0x00000000
        /*0180*/ 	.short	0x0002
        /*0182*/ 	.short	0x0010
        /*0184*/ 	.byte	0x00, 0xf5, 0x21, 0x00


	//----- nvinfo : EIATTR_KPARAM_INFO
	.align		4
.L_60:
        /*0188*/ 	.byte	0x04, 0x17
        /*018a*/ 	.short	(.L_62 - .L_61)
.L_61:
        /*018c*/ 	.word	0x00000000
        /*0190*/ 	.short	0x0001
        /*0192*/ 	.short	0x0008
        /*0194*/ 	.byte	0x00, 0xf5, 0x21, 0x00


	//----- nvinfo : EIATTR_KPARAM_INFO
	.align		4
.L_62:
        /*0198*/ 	.byte	0x04, 0x17
        /*019a*/ 	.short	(.L_64 - .L_63)
.L_63:
        /*019c*/ 	.word	0x00000000
        /*01a0*/ 	.short	0x0000
        /*01a2*/ 	.short	0x0000
        /*01a4*/ 	.byte	0x00, 0xf5, 0x21, 0x00


	//----- nvinfo : EIATTR_SPARSE_MMA_MASK
	.align		4
.L_64:
        /*01a8*/ 	.byte	0x03, 0x50
        /*01aa*/ 	.short	0x0000


	//----- nvinfo : EIATTR_MAXREG_COUNT
	.align		4
        /*01ac*/ 	.byte	0x03, 0x1b
        /*01ae*/ 	.short	0x00ff


	//----- nvinfo : EIATTR_MERCURY_ISA_VERSION
	.align		4
        /*01b0*/ 	.byte	0x03, 0x5f
        /*01b2*/ 	.short	0x0101


	//----- nvinfo : EIATTR_VRC_CTA_INIT_COUNT
	.align		4
        /*01b4*/ 	.byte	0x02, 0x4a
	.zero		1
	.zero		1


	//----- nvinfo : EIATTR_EXIT_INSTR_OFFSETS
	.align		4
        /*01b8*/ 	.byte	0x04, 0x1c
        /*01ba*/ 	.short	(.L_66 - .L_65)


	//   ....[0]....
.L_65:
        /*01bc*/ 	.word	0x00000100


	//   ....[1]....
        /*01c0*/ 	.word	0x00004950


	//----- nvinfo : EIATTR_CRS_STACK_SIZE
	.align		4
.L_66:
        /*01c4*/ 	.byte	0x04, 0x1e
        /*01c6*/ 	.short	(.L_68 - .L_67)
.L_67:
        /*01c8*/ 	.word	0x00000000


	//----- nvinfo : EIATTR_CBANK_PARAM_SIZE
	.align		4
.L_68:
        /*01cc*/ 	.byte	0x03, 0x19
        /*01ce*/ 	.short	0x00b0


	//----- nvinfo : EIATTR_PARAM_CBANK
	.align		4
        /*01d0*/ 	.byte	0x04, 0x0a
        /*01d2*/ 	.short	(.L_70 - .L_69)
	.align		4
.L_69:
        /*01d4*/ 	.word	index@(.nv.constant0._Z13svfcalculatorPfS_S_S_S_S_S_S_S_S_S_S_S_S_S_S_S_S_fiifffff)
        /*01d8*/ 	.short	0x0380
        /*01da*/ 	.short	0x00b0


	//----- nvinfo : EIATTR_SW_WAR
	.align		4
.L_70:
        /*01dc*/ 	.byte	0x04, 0x36
        /*01de*/ 	.short	(.L_72 - .L_71)
.L_71:
        /*01e0*/ 	.word	0x00000008
.L_72:


//--------------------- .nv.callgraph             --------------------------
	.section	.nv.callgraph,"",@"SHT_CUDA_CALLGRAPH"
	.align	4
	.sectionentsize	8
	.align		4
        /*0000*/ 	.word	0x00000000
	.align		4
        /*0004*/ 	.word	0xffffffff
	.align		4
        /*0008*/ 	.word	0x00000000
	.align		4
        /*000c*/ 	.word	0xfffffffe
	.align		4
        /*0010*/ 	.word	0x00000000
	.align		4
        /*0014*/ 	.word	0xfffffffd
	.align		4
        /*0018*/ 	.word	0x00000000
	.align		4
        /*001c*/ 	.word	0xfffffffc


//--------------------- .nv.constant4             --------------------------
	.section	.nv.constant4,"a",@progbits
	.align	8
	.align		8
.nv.constant4:
        /*0000*/ 	.dword	__cudart_i2opi_f


//--------------------- .text._Z13svfcalculatorPfS_S_S_S_S_S_S_S_S_S_S_S_S_S_S_S_S_fiifffff --------------------------
	.section	.text._Z13svfcalculatorPfS_S_S_S_S_S_S_S_S_S_S_S_S_S_S_S_S_fiifffff,"ax",@progbits
	.align	128
        .global         _Z13svfcalculatorPfS_S_S_S_S_S_S_S_S_S_S_S_S_S_S_S_S_fiifffff
        .type           _Z13svfcalculatorPfS_S_S_S_S_S_S_S_S_S_S_S_S_S_S_S_S_fiifffff,@function
        .size           _Z13svfcalculatorPfS_S_S_S_S_S_S_S_S_S_S_S_S_S_S_S_S_fiifffff,(.L_x_81 - _Z13svfcalculatorPfS_S_S_S_S_S_S_S_S_S_S_S_S_S_S_S_S_fiifffff)
        .other          _Z13svfcalculatorPfS_S_S_S_S_S_S_S_S_S_S_S_S_S_S_S_S_fiifffff,@"STO_CUDA_ENTRY STV_DEFAULT"
_Z13svfcalculatorPfS_S_S_S_S_S_S_S_S_S_S_S_S_S_S_S_S_fiifffff:
.text._Z13svfcalculatorPfS_S_S_S_S_S_S_S_S_S_S_S_S_S_S_S_S_fiifffff:
[----:B------:R-:W0:Y:S01]  /*0000*/  LDC R1, c[0x0][0x37c] ;  /* 0x0000df00ff017b82 */ /* 0x000e220000000800 */
[----:B------:R-:W1:Y:S07]  /*0010*/  S2R R36, SR_TID.Y ;  /* 0x0000000000247919 */ /* 0x000e6e0000002200 */
[----:B------:R-:W2:Y:S01]  /*0020*/  LDC R0, c[0x0][0x360] ;  /* 0x0000d800ff007b82 */ /* 0x000ea20000000800 */
[----:B------:R-:W3:Y:S01]  /*0030*/  LDCU UR6, c[0x0][0x418] ;  /* 0x00008300ff0677ac */ /* 0x000ee20008000800 */
[----:B0-----:R-:W-:Y:S01]  /*0040*/  VIADD R1, R1, 0xffffffe0 ;  /* 0xffffffe001017836 */ /* 0x001fe20000000000 */
[----:B------:R-:W2:Y:S01]  /*0050*/  S2R R35, SR_TID.X ;  /* 0x0000000000237919 */ /* 0x000ea20000002100 */
[----:B------:R-:W0:Y:S03]  /*0060*/  LDCU UR7, c[0x0][0x414] ;  /* 0x00008280ff0777ac */ /* 0x000e260008000800 */
[C---:B------:R-:W-:Y:S01]  /*0070*/  R2UR UR16, R1.reuse ;  /* 0x00000000011072ca */ /* 0x040fe200000e0000 */
[----:B------:R-:W1:Y:S01]  /*0080*/  S2UR UR5, SR_CTAID.Y ;  /* 0x00000000000579c3 */ /* 0x000e620000002600 */
[----:B------:R-:W-:-:S07]  /*0090*/  R2UR UR17, R1 ;  /* 0x00000000011172ca */ /* 0x000fce00000e0000 */
[----:B------:R-:W1:Y:S08]  /*00a0*/  LDC R3, c[0x0][0x364] ;  /* 0x0000d900ff037b82 */ /* 0x000e700000000800 */
[----:B------:R-:W2:Y:S01]  /*00b0*/  S2UR UR4, SR_CTAID.X ;  /* 0x00000000000479c3 */ /* 0x000ea20000002500 */
[----:B-1----:R-:W-:-:S05]  /*00c0*/  IMAD R36, R3, UR5, R36 ;  /* 0x0000000503247c24 */ /* 0x002fca000f8e0224 */
[----:B---3--:R-:W-:Y:S01]  /*00d0*/  ISETP.GE.AND P0, PT, R36, UR6, PT ;  /* 0x0000000624007c0c */ /* 0x008fe2000bf06270 */
[----:B--2---:R-:W-:-:S05]  /*00e0*/  IMAD R35, R0, UR4, R35 ;  /* 0x0000000400237c24 */ /* 0x004fca000f8e0223 */
[----:B0-----:R-:W-:-:S13]  /*00f0*/  ISETP.GE.OR P0, PT, R35, UR7, P0 ;  /* 0x0000000723007c0c */ /* 0x001fda0008706670 */
[----:B------:R-:W-:Y:S05]  /*0100*/  @P0 EXIT ;  /* 0x000000000000094d */ /* 0x000fea0003800000 */
[----:B------:R-:W0:Y:S01]  /*0110*/  LDC.64 R38, c[0x0][0x3f8] ;  /* 0x0000fe00ff267b82 */ /* 0x000e220000000a00 */
[----:B------:R-:W1:Y:S01]  /*0120*/  LDCU.64 UR14, c[0x0][0x358] ;  /* 0x00006b00ff0e77ac */ /* 0x000e620008000a00 */
[----:B------:R-:W-:Y:S01]  /*0130*/  IMAD R40, R36, UR7, R35 ;  /* 0x0000000724287c24 */ /* 0x000fe2000f8e0223 */
[----:B------:R-:W2:Y:S01]  /*0140*/  MUFU.RCP64H R5, 180 ;  /* 0x4066800000057908 */ /* 0x000ea20000001800 */
[----:B------:R-:W-:Y:S01]  /*0150*/  IMAD.MOV.U32 R8, RZ, RZ, 0x0 ;  /* 0x00000000ff087424 */ /* 0x000fe200078e00ff */
[----:B------:R-:W3:Y:S01]  /*0160*/  LDCU UR4, c[0x0][0x42c] ;  /* 0x00008580ff0477ac */ /* 0x000ee20008000800 */
[----:B0-----:R-:W-:-:S06]  /*0170*/  IMAD.WIDE R38, R40, 0x4, R38 ;  /* 0x0000000428267825 */ /* 0x001fcc00078e0226 */
[----:B-1----:R0:W5:Y:S01]  /*0180*/  LDG.E R38, desc[UR14][R38.64] ;  /* 0x0000000e26267981 */ /* 0x002162000c1e1900 */
[----:B------:R-:W-:Y:S02]  /*0190*/  HFMA2 R4, -RZ, RZ, 0, 5.9604644775390625e-08 ;  /* 0x00000001ff047431 */ /* 0x000fe400000001ff */
[----:B------:R-:W-:Y:S01]  /*01a0*/  IMAD.MOV.U32 R9, RZ, RZ, 0x40668000 ;  /* 0x40668000ff097424 */ /* 0x000fe200078e00ff */
[----:B------:R-:W-:-:S05]  /*01b0*/  UMOV UR5, 0x400921fb ;  /* 0x400921fb00057882 */ /* 0x000fca0000000000 */
[----:B--2---:R-:W-:-:S08]  /*01c0*/  DFMA R2, R4, -R8, 1 ;  /* 0x3ff000000402742b */ /* 0x004fd00000000808 */
[----:B------:R-:W-:Y:S02]  /*01d0*/  DFMA R6, R2, R2, R2 ;  /* 0x000000020206722b */ /* 0x000fe40000000002 */
[----:B---3--:R-:W1:Y:S01]  /*01e0*/  F2F.F64.F32 R2, UR4 ;  /* 0x0000000400027d10 */ /* 0x008e620008201800 */
[----:B------:R-:W-:-:S05]  /*01f0*/  UMOV UR4, 0x54524550 ;  /* 0x5452455000047882 */ /* 0x000fca0000000000 */
[----:B------:R-:W-:-:S08]  /*0200*/  DFMA R6, R4, R6, R4 ;  /* 0x000000060406722b */ /* 0x000fd00000000004 */
[----:B------:R-:W-:Y:S02]  /*0210*/  DFMA R8, R6, -R8, 1 ;  /* 0x3ff000000608742b */ /* 0x000fe40000000808 */
[----:B-1----:R-:W-:-:S06]  /*0220*/  DMUL R4, R2, UR4 ;  /* 0x0000000402047c28 */ /* 0x002fcc0008000000 */
[----:B------:R-:W-:-:S04]  /*0230*/  DFMA R8, R6, R8, R6 ;  /* 0x000000080608722b */ /* 0x000fc80000000006 */
[----:B------:R-:W-:-:S04]  /*0240*/  FSETP.GEU.AND P1, PT, |R5|, 6.5827683646048100446e-37, PT ;  /* 0x036000000500780b */ /* 0x000fc80003f2e200 */
[----:B------:R-:W-:-:S08]  /*0250*/  DMUL R2, R4, R8 ;  /* 0x0000000804027228 */ /* 0x000fd00000000000 */
[----:B------:R-:W-:-:S08]  /*0260*/  DFMA R6, R2, -180, R4 ;  /* 0xc06680000206782b */ /* 0x000fd00000000004 */
[----:B------:R-:W-:Y:S01]  /*0270*/  DFMA R2, R8, R6, R2 ;  /* 0x000000060802722b */ /* 0x000fe20000000002 */
[----:B------:R-:W-:Y:S02]  /*0280*/  IMAD.MOV.U32 R6, RZ, RZ, RZ ;  /* 0x000000ffff067224 */ /* 0x000fe400078e00ff */
[----:B------:R-:W-:-:S07]  /*0290*/  IMAD.MOV.U32 R7, RZ, RZ, 0x40668000 ;  /* 0x40668000ff077424 */ /* 0x000fce00078e00ff */
[----:B------:R-:W-:-:S05]  /*02a0*/  FFMA R0, RZ, 3.6015625, R3 ;  /* 0x40668000ff007823 */ /* 0x000fca0000000003 */
[----:B------:R-:W-:-:S13]  /*02b0*/  FSETP.GT.AND P0, PT, |R0|, 1.469367938527859385e-39, PT ;  /* 0x001000000000780b */ /* 0x000fda0003f04200 */
[----:B0-----:R-:W-:Y:S05]  /*02c0*/  @P0 BRA P1, `(.L_x_0) ;  /* 0x0000000000180947 */ /* 0x001fea0000800000 */
[----:B------:R-:W-:Y:S01]  /*02d0*/  IMAD.MOV.U32 R12, RZ, RZ, R4 ;  /* 0x000000ffff0c7224 */ /* 0x000fe200078e0004 */
[----:B------:R-:W-:Y:S02]  /*02e0*/  MOV R13, R5 ;  /* 0x00000005000d7202 */ /* 0x000fe40000000f00 */
[----:B------:R-:W-:-:S07]  /*02f0*/  MOV R0, 0x310 ;  /* 0x0000031000007802 */ /* 0x000fce0000000f00 */
[----:B-----5:R-:W-:Y:S05]  /*0300*/  CALL.REL.NOINC `($__internal_0_$__cuda_sm20_div_rn_f64_full) ;  /* 0x0000004400947944 */ /* 0x020fea0003c00000 */
[----:B------:R-:W-:Y:S02]  /*0310*/  IMAD.MOV.U32 R2, RZ, RZ, R4 ;  /* 0x000000ffff027224 */ /* 0x000fe400078e0004 */
[----:B------:R-:W-:-:S07]  /*0320*/  IMAD.MOV.U32 R3, RZ, RZ, R5 ;  /* 0x000000ffff037224 */ /* 0x000fce00078e0005 */
.L_x_0:
[----:B------:R-:W0:Y:S01]  /*0330*/  MUFU.RCP64H R9, 180 ;  /* 0x4066800000097908 */ /* 0x000e220000001800 */
[----:B------:R-:W-:Y:S01]  /*0340*/  IMAD.MOV.U32 R10, RZ, RZ, 0x0 ;  /* 0x00000000ff0a7424 */ /* 0x000fe200078e00ff */
[----:B------:R-:W-:Y:S01]  /*0350*/  MOV R11, 0x40668000 ;  /* 0x40668000000b7802 */ /* 0x000fe20000000f00 */
[----:B------:R-:W-:Y:S01]  /*0360*/  IMAD.MOV.U32 R8, RZ, RZ, 0x1 ;  /* 0x00000001ff087424 */ /* 0x000fe200078e00ff */
[----:B------:R-:W1:Y:S01]  /*0370*/  LDCU UR4, c[0x0][0x428] ;  /* 0x00008500ff0477ac */ /* 0x000e620008000800 */
[----:B------:R-:W-:-:S03]  /*0380*/  UMOV UR5, 0x400921fb ;  /* 0x400921fb00057882 */ /* 0x000fc60000000000 */
[----:B------:R-:W-:Y:S01]  /*0390*/  F2F.F32.F64 R39, R2 ;  /* 0x0000000200277310 */ /* 0x000fe20000301000 */
[----:B0-----:R-:W-:-:S08]  /*03a0*/  DFMA R4, R8, -R10, 1 ;  /* 0x3ff000000804742b */ /* 0x001fd0000000080a */
[----:B------:R-:W-:Y:S02]  /*03b0*/  DFMA R12, R4, R4, R4 ;  /* 0x00000004040c722b */ /* 0x000fe40000000004 */
[----:B-1----:R-:W0:Y:S01]  /*03c0*/  F2F.F64.F32 R4, UR4 ;  /* 0x0000000400047d10 */ /* 0x002e220008201800 */
[----:B------:R-:W-:-:S05]  /*03d0*/  UMOV UR4, 0x54524550 ;  /* 0x5452455000047882 */ /* 0x000fca0000000000 */
[----:B------:R-:W-:-:S08]  /*03e0*/  DFMA R12, R8, R12, R8 ;  /* 0x0000000c080c722b */ /* 0x000fd00000000008 */
[----:B------:R-:W-:Y:S02]  /*03f0*/  DFMA R10, R12, -R10, 1 ;  /* 0x3ff000000c0a742b */ /* 0x000fe4000000080a */
[----:B0-----:R-:W-:-:S06]  /*0400*/  DMUL R8, R4, UR4 ;  /* 0x0000000404087c28 */ /* 0x001fcc0008000000 */
[----:B------:R-:W-:-:S04]  /*0410*/  DFMA R12, R12, R10, R12 ;  /* 0x0000000a0c0c722b */ /* 0x000fc8000000000c */
[----:B------:R-:W-:-:S04]  /*0420*/  FSETP.GEU.AND P1, PT, |R9|, 6.5827683646048100446e-37, PT ;  /* 0x036000000900780b */ /* 0x000fc80003f2e200 */
[----:B------:R-:W-:-:S08]  /*0430*/  DMUL R4, R12, R8 ;  /* 0x000000080c047228 */ /* 0x000fd00000000000 */
[----:B------:R-:W-:-:S08]  /*0440*/  DFMA R10, R4, -180, R8 ;  /* 0xc0668000040a782b */ /* 0x000fd00000000008 */
[----:B------:R-:W-:-:S10]  /*0450*/  DFMA R4, R12, R10, R4 ;  /* 0x0000000a0c04722b */ /* 0x000fd40000000004 */
[----:B------:R-:W-:-:S05]  /*0460*/  FFMA R0, RZ, 3.6015625, R5 ;  /* 0x40668000ff007823 */ /* 0x000fca0000000005 */
[----:B------:R-:W-:-:S13]  /*0470*/  FSETP.GT.AND P0, PT, |R0|, 1.469367938527859385e-39, PT ;  /* 0x001000000000780b */ /* 0x000fda0003f04200 */
[----:B------:R-:W-:Y:S05]  /*0480*/  @P0 BRA P1, `(.L_x_1) ;  /* 0x0000000000100947 */ /* 0x000fea0000800000 */
[----:B------:R-:W-:Y:S01]  /*0490*/  IMAD.MOV.U32 R12, RZ, RZ, R8 ;  /* 0x000000ffff0c7224 */ /* 0x000fe200078e0008 */
[----:B------:R-:W-:Y:S01]  /*04a0*/  MOV R0, 0x4d0 ;  /* 0x000004d000007802 */ /* 0x000fe20000000f00 */
[----:B------:R-:W-:-:S07]  /*04b0*/  IMAD.MOV.U32 R13, RZ, RZ, R9 ;  /* 0x000000ffff0d7224 */ /* 0x000fce00078e0009 */
[----:B-----5:R-:W-:Y:S05]  /*04c0*/  CALL.REL.NOINC `($__internal_0_$__cuda_sm20_div_rn_f64_full) ;  /* 0x0000004400247944 */ /* 0x020fea0003c00000 */
.L_x_1:
[----:B------:R0:W1:Y:S01]  /*04d0*/  F2F.F32.F64 R37, R4 ;  /* 0x0000000400257310 */ /* 0x0000620000301000 */
[----:B------:R-:W-:Y:S02]  /*04e0*/  I2FP.F32.S32 R35, R35 ;  /* 0x0000002300237245 */ /* 0x000fe40000201400 */
[----:B------:R-:W-:Y:S02]  /*04f0*/  CS2R R32, SRZ ;  /* 0x0000000000207805 */ /* 0x000fe4000001ff00 */
[----:B------:R-:W-:Y:S02]  /*0500*/  I2FP.F32.U32 R36, R36 ;  /* 0x0000002400247245 */ /* 0x000fe40000201000 */
[----:B------:R-:W-:Y:S02]  /*0510*/  CS2R R26, SRZ ;  /* 0x00000000001a7805 */ /* 0x000fe4000001ff00 */
[----:B------:R-:W-:Y:S01]  /*0520*/  MOV R34, RZ ;  /* 0x000000ff00227202 */ /* 0x000fe20000000f00 */
[----:B------:R-:W-:Y:S01]  /*0530*/  IMAD.MOV.U32 R25, RZ, RZ, RZ ;  /* 0x000000ffff197224 */ /* 0x000fe200078e00ff */
[----:B------:R-:W-:-:S02]  /*0540*/  CS2R R16, SRZ ;  /* 0x0000000000107805 */ /* 0x000fc4000001ff00 */
[----:B------:R-:W-:Y:S02]  /*0550*/  CS2R R14, SRZ ;  /* 0x00000000000e7805 */ /* 0x000fe4000001ff00 */
[----:B------:R-:W-:Y:S02]  /*0560*/  CS2R R12, SRZ ;  /* 0x00000000000c7805 */ /* 0x000fe4000001ff00 */
[----:B------:R-:W-:Y:S02]  /*0570*/  CS2R R10, SRZ ;  /* 0x00000000000a7805 */ /* 0x000fe4000001ff00 */
[----:B------:R-:W-:Y:S02]  /*0580*/  CS2R R8, SRZ ;  /* 0x0000000000087805 */ /* 0x000fe4000001ff00 */
[----:B------:R-:W-:Y:S02]  /*0590*/  CS2R R6, SRZ ;  /* 0x0000000000067805 */ /* 0x000fe4000001ff00 */
[----:B0-----:R-:W-:Y:S01]  /*05a0*/  CS2R R4, SRZ ;  /* 0x0000000000047805 */ /* 0x001fe2000001ff00 */
[----:B-1----:R-:W-:-:S07]  /*05b0*/  IMAD.MOV.U32 R0, RZ, RZ, RZ ;  /* 0x000000ffff007224 */ /* 0x002fce00078e00ff */
.L_x_32:
[----:B------:R-:W-:-:S04]  /*05c0*/  FFMA R24, R39, -0.5, R34 ;  /* 0xbf00000027187823 */ /* 0x000fc80000000022 */
[C---:B------:R-:W-:Y:S01]  /*05d0*/  FMUL R2, R24.reuse, 0.63661974668502807617 ;  /* 0x3f22f98318027820 */ /* 0x040fe20000400000 */
[----:B------:R-:W-:-:S03]  /*05e0*/  FSETP.GE.AND P0, PT, |R24|, 105615, PT ;  /* 0x47ce47801800780b */ /* 0x000fc60003f06200 */
[----:B------:R-:W0:Y:S02]  /*05f0*/  F2I.NTZ R22, R2 ;  /* 0x0000000200167305 */ /* 0x000e240000203100 */
[----:B0-----:R-:W-:-:S05]  /*0600*/  I2FP.F32.S32 R3, R22 ;  /* 0x0000001600037245 */ /* 0x001fca0000201400 */
[----:B------:R-:W-:-:S04]  /*0610*/  FFMA R18, R3, -1.5707962512969970703, R24 ;  /* 0xbfc90fda03127823 */ /* 0x000fc80000000018 */
[----:B------:R-:W-:-:S04]  /*0620*/  FFMA R18, R3, -7.5497894158615963534e-08, R18 ;  /* 0xb3a2216803127823 */ /* 0x000fc80000000012 */
[----:B------:R-:W-:Y:S01]  /*0630*/  FFMA R3, R3, -5.3903029534742383927e-15, R18 ;  /* 0xa7c234c503037823 */ /* 0x000fe20000000012 */
[----:B------:R-:W-:Y:S06]  /*0640*/  @!P0 BRA `(.L_x_2) ;  /* 0x0000000000d88947 */ /* 0x000fec0003800000 */
[----:B------:R-:W-:-:S13]  /*0650*/  FSETP.NEU.AND P0, PT, |R24|, +INF , PT ;  /* 0x7f8000001800780b */ /* 0x000fda0003f0d200 */
[----:B------:R-:W-:Y:S01]  /*0660*/  @!P0 FMUL R3, RZ, R24 ;  /* 0x00000018ff038220 */ /* 0x000fe20000400000 */
[----:B------:R-:W-:Y:S01]  /*0670*/  @!P0 IMAD.MOV.U32 R22, RZ, RZ, RZ ;  /* 0x000000ffff168224 */ /* 0x000fe200078e00ff */
[----:B------:R-:W-:Y:S06]  /*0680*/  @!P0 BRA `(.L_x_2) ;  /* 0x0000000000c88947 */ /* 0x000fec0003800000 */
[----:B------:R-:W-:Y:S02]  /*0690*/  SHF.L.U32 R2, R24, 0x8, RZ ;  /* 0x0000000818027819 */ /* 0x000fe400000006ff */
[----:B------:R-:W-:Y:S01]  /*06a0*/  CS2R R22, SRZ ;  /* 0x0000000000167805 */ /* 0x000fe2000001ff00 */
[----:B------:R-:W-:Y:S01]  /*06b0*/  IMAD.MOV.U32 R20, RZ, RZ, R1 ;  /* 0x000000ffff147224 */ /* 0x000fe200078e0001 */
[----:B------:R-:W0:Y:S01]  /*06c0*/  LDCU.64 UR6, c[0x4][URZ] ;  /* 0x01000000ff0677ac */ /* 0x000e220008000a00 */
[----:B------:R-:W-:Y:S01]  /*06d0*/  LOP3.LUT R29, R2, 0x80000000, RZ, 0xfc, !PT ;  /* 0x80000000021d7812 */ /* 0x000fe200078efcff */
[----:B------:R-:W-:-:S06]  /*06e0*/  UMOV UR4, URZ ;  /* 0x000000ff00047c82 */ /* 0x000fcc0008000000 */
.L_x_3:
[----:B0-----:R-:W-:Y:S02]  /*06f0*/  IMAD.U32 R2, RZ, RZ, UR6 ;  /* 0x00000006ff027e24 */ /* 0x001fe4000f8e00ff */
[----:B------:R-:W-:-:S05]  /*0700*/  IMAD.U32 R3, RZ, RZ, UR7 ;  /* 0x00000007ff037e24 */ /* 0x000fca000f8e00ff */
[----:B------:R-:W2:Y:S01]  /*0710*/  LDG.E.CONSTANT R2, desc[UR14][R2.64] ;  /* 0x0000000e02027981 */ /* 0x000ea2000c1e9900 */
[----:B------:R-:W-:Y:S02]  /*0720*/  UIADD3 UR6, UP0, UPT, UR6, 0x4, URZ ;  /* 0x0000000406067890 */ /* 0x000fe4000ff1e0ff */
[----:B------:R-:W-:Y:S02]  /*0730*/  UIADD3 UR4, UPT, UPT, UR4, 0x1, URZ ;  /* 0x0000000104047890 */ /* 0x000fe4000fffe0ff */
[----:B------:R-:W-:Y:S02]  /*0740*/  UIADD3.X UR7, UPT, UPT, URZ, UR7, URZ, UP0, !UPT ;  /* 0x00000007ff077290 */ /* 0x000fe400087fe4ff */
[----:B------:R-:W-:Y:S01]  /*0750*/  UISETP.NE.AND UP0, UPT, UR4, 0x6, UPT ;  /* 0x000000060400788c */ /* 0x000fe2000bf05270 */
[----:B--2---:R-:W-:-:S03]  /*0760*/  IMAD.WIDE.U32 R18, R2, R29, RZ ;  /* 0x0000001d02127225 */ /* 0x004fc600078e00ff */
[----:B------:R-:W-:-:S04]  /*0770*/  IADD3 R21, P0, PT, R18, R22, RZ ;  /* 0x0000001612157210 */ /* 0x000fc80007f1e0ff */
[----:B------:R-:W-:Y:S01]  /*0780*/  IADD3.X R22, PT, PT, R19, R23, RZ, P0, !PT ;  /* 0x0000001713167210 */ /* 0x000fe200007fe4ff */
[----:B------:R0:W-:Y:S02]  /*0790*/  STL [R20], R21 ;  /* 0x0000001514007387 */ /* 0x0001e40000100800 */
[----:B0-----:R-:W-:Y:S01]  /*07a0*/  VIADD R20, R20, 0x4 ;  /* 0x0000000414147836 */ /* 0x001fe20000000000 */
[----:B------:R-:W-:Y:S06]  /*07b0*/  BRA.U UP0, `(.L_x_3) ;  /* 0xfffffffd00cc7547 */ /* 0x000fec000b83ffff */
[----:B------:R-:W-:Y:S01]  /*07c0*/  SHF.R.U32.HI R18, RZ, 0x17, R24 ;  /* 0x00000017ff127819 */ /* 0x000fe20000011618 */
[----:B------:R0:W-:Y:S03]  /*07d0*/  STL [R1+0x18], R22 ;  /* 0x0000181601007387 */ /* 0x0001e60000100800 */
[C---:B------:R-:W-:Y:S02]  /*07e0*/  LOP3.LUT R2, R18.reuse, 0xe0, RZ, 0xc0, !PT ;  /* 0x000000e012027812 */ /* 0x040fe400078ec0ff */
[----:B------:R-:W-:-:S03]  /*07f0*/  LOP3.LUT P0, RZ, R18, 0x1f, RZ, 0xc0, !PT ;  /* 0x0000001f12ff7812 */ /* 0x000fc6000780c0ff */
[----:B------:R-:W-:-:S05]  /*0800*/  VIADD R2, R2, 0xffffff80 ;  /* 0xffffff8002027836 */ /* 0x000fca0000000000 */
[----:B------:R-:W-:-:S05]  /*0810*/  SHF.R.U32.HI R2, RZ, 0x5, R2 ;  /* 0x00000005ff027819 */ /* 0x000fca0000011602 */
[----:B------:R-:W-:-:S05]  /*0820*/  IMAD R19, R2, -0x4, R1 ;  /* 0xfffffffc02137824 */ /* 0x000fca00078e0201 */
[----:B------:R-:W2:Y:S04]  /*0830*/  LDL R20, [R19+0x18] ;  /* 0x0000180013147983 */ /* 0x000ea80000100800 */
[----:B------:R-:W2:Y:S04]  /*0840*/  LDL R3, [R19+0x14] ;  /* 0x0000140013037983 */ /* 0x000ea80000100800 */
[----:B------:R-:W3:Y:S01]  /*0850*/  @P0 LDL R2, [R19+0x10] ;  /* 0x0000100013020983 */ /* 0x000ee20000100800 */
[----:B------:R-:W-:Y:S01]  /*0860*/  LOP3.LUT R18, R18, 0x1f, RZ, 0xc0, !PT ;  /* 0x0000001f12127812 */ /* 0x000fe200078ec0ff */
[----:B------:R-:W-:Y:S01]  /*0870*/  UMOV UR4, 0x54442d19 ;  /* 0x54442d1900047882 */ /* 0x000fe20000000000 */
[----:B------:R-:W-:-:S02]  /*0880*/  UMOV UR5, 0x3bf921fb ;  /* 0x3bf921fb00057882 */ /* 0x000fc40000000000 */
[-C--:B--2---:R-:W-:Y:S02]  /*0890*/  @P0 SHF.L.W.U32.HI R20, R3, R18.reuse, R20 ;  /* 0x0000001203140219 */ /* 0x084fe40000010e14 */
[----:B---3--:R-:W-:Y:S02]  /*08a0*/  @P0 SHF.L.W.U32.HI R3, R2, R18, R3 ;  /* 0x0000001202030219 */ /* 0x008fe40000010e03 */
[----:B------:R-:W-:Y:S02]  /*08b0*/  ISETP.GE.AND P0, PT, R24, RZ, PT ;  /* 0x000000ff1800720c */ /* 0x000fe40003f06270 */
[C-C-:B------:R-:W-:Y:S01]  /*08c0*/  SHF.L.W.U32.HI R21, R3.reuse, 0x2, R20.reuse ;  /* 0x0000000203157819 */ /* 0x140fe20000010e14 */
[----:B------:R-:W-:Y:S01]  /*08d0*/  IMAD.SHL.U32 R3, R3, 0x4, RZ ;  /* 0x0000000403037824 */ /* 0x000fe200078e00ff */
[----:B------:R-:W-:Y:S02]  /*08e0*/  SHF.R.U32.HI R20, RZ, 0x1e, R20 ;  /* 0x0000001eff147819 */ /* 0x000fe40000011614 */
[----:B------:R-:W-:-:S02]  /*08f0*/  SHF.R.S32.HI R18, RZ, 0x1f, R21 ;  /* 0x0000001fff127819 */ /* 0x000fc40000011415 */
[C---:B0-----:R-:W-:Y:S02]  /*0900*/  LEA.HI R22, R21.reuse, R20, RZ, 0x1 ;  /* 0x0000001415167211 */ /* 0x041fe400078f08ff */
[C---:B------:R-:W-:Y:S02]  /*0910*/  LOP3.LUT R2, R18.reuse, R3, RZ, 0x3c, !PT ;  /* 0x0000000312027212 */ /* 0x040fe400078e3cff */
[----:B------:R-:W-:Y:S02]  /*0920*/  LOP3.LUT R3, R18, R21, RZ, 0x3c, !PT ;  /* 0x0000001512037212 */ /* 0x000fe400078e3cff */
[----:B------:R-:W-:Y:S02]  /*0930*/  LOP3.LUT R24, R21, R24, RZ, 0x3c, !PT ;  /* 0x0000001815187212 */ /* 0x000fe400078e3cff */
[----:B------:R-:W-:Y:S02]  /*0940*/  IADD3 R20, PT, PT, -R22, RZ, RZ ;  /* 0x000000ff16147210 */ /* 0x000fe40007ffe1ff */
[----:B------:R-:W0:Y:S01]  /*0950*/  I2F.F64.S64 R2, R2 ;  /* 0x0000000200027312 */ /* 0x000e220000301c00 */
[----:B------:R-:W-:-:S02]  /*0960*/  ISETP.GE.AND P1, PT, R24, RZ, PT ;  /* 0x000000ff1800720c */ /* 0x000fc40003f26270 */
[----:B------:R-:W-:Y:S01]  /*0970*/  @!P0 IMAD.MOV.U32 R22, RZ, RZ, R20 ;  /* 0x000000ffff168224 */ /* 0x000fe200078e0014 */
[----:B0-----:R-:W-:-:S10]  /*0980*/  DMUL R18, R2, UR4 ;  /* 0x0000000402127c28 */ /* 0x001fd40008000000 */
[----:B------:R-:W0:Y:S02]  /*0990*/  F2F.F32.F64 R18, R18 ;  /* 0x0000001200127310 */ /* 0x000e240000301000 */
[----:B0-----:R-:W-:-:S07]  /*09a0*/  FSEL R3, -R18, R18, !P1 ;  /* 0x0000001212037208 */ /* 0x001fce0004800100 */
.L_x_2:
[----:B------:R-:W-:Y:S01]  /*09b0*/  FFMA R31, R39, 0.5, R34 ;  /* 0x3f000000271f7823 */ /* 0x000fe20000000022 */
[----:B------:R-:W-:Y:S02]  /*09c0*/  IMAD.MOV.U32 R20, RZ, RZ, 0x37cbac00 ;  /* 0x37cbac00ff147424 */ /* 0x000fe400078e00ff */
[----:B------:R-:W-:Y:S01]  /*09d0*/  FMUL R19, R3, R3 ;  /* 0x0000000303137220 */ /* 0x000fe20000400000 */
[----:B------:R-:W-:Y:S01]  /*09e0*/  LOP3.LUT R2, R22, 0x1, RZ, 0xc0, !PT ;  /* 0x0000000116027812 */ /* 0x000fe200078ec0ff */
[----:B------:R-:W-:Y:S01]  /*09f0*/  FMUL R24, R31, 0.63661974668502807617 ;  /* 0x3f22f9831f187820 */ /* 0x000fe20000400000 */
[----:B------:R-:W-:Y:S02]  /*0a00*/  IMAD.MOV.U32 R21, RZ, RZ, 0x3c0885e4 ;  /* 0x3c0885e4ff157424 */ /* 0x000fe400078e00ff */
[----:B------:R-:W-:Y:S01]  /*0a10*/  FFMA R18, R19, R20, -0.0013887860113754868507 ;  /* 0xbab607ed13127423 */ /* 0x000fe20000000014 */
[----:B------:R-:W-:Y:S02]  /*0a20*/  ISETP.NE.U32.AND P0, PT, R2, 0x1, PT ;  /* 0x000000010200780c */ /* 0x000fe40003f05070 */
[----:B------:R-:W-:Y:S01]  /*0a30*/  IADD3 R2, PT, PT, R22, 0x1, RZ ;  /* 0x0000000116027810 */ /* 0x000fe20007ffe0ff */
[----:B------:R-:W0:Y:S01]  /*0a40*/  F2I.NTZ R24, R24 ;  /* 0x0000001800187305 */ /* 0x000e220000203100 */
[----:B------:R-:W-:Y:S01]  /*0a50*/  FSEL R18, R18, -0.00019574658654164522886, P0 ;  /* 0xb94d415312127808 */ /* 0x000fe20000000000 */
[----:B------:R-:W-:Y:S01]  /*0a60*/  IMAD.MOV.U32 R22, RZ, RZ, 0x3e2aaaa8 ;  /* 0x3e2aaaa8ff167424 */ /* 0x000fe200078e00ff */
[----:B------:R-:W-:-:S02]  /*0a70*/  FSEL R28, R21, 0.041666727513074874878, !P0 ;  /* 0x3d2aaabb151c7808 */ /* 0x000fc40004000000 */
[----:B------:R-:W-:Y:S02]  /*0a80*/  LOP3.LUT P1, RZ, R2, 0x2, RZ, 0xc0, !PT ;  /* 0x0000000202ff7812 */ /* 0x000fe4000782c0ff */
[----:B------:R-:W-:Y:S01]  /*0a90*/  FSEL R2, R3, 1, !P0 ;  /* 0x3f80000003027808 */ /* 0x000fe20004000000 */
[----:B------:R-:W-:Y:S01]  /*0aa0*/  FFMA R18, R19, R18, R28 ;  /* 0x0000001213127223 */ /* 0x000fe2000000001c */
[----:B------:R-:W-:Y:S02]  /*0ab0*/  FSEL R28, -R22, -0.4999999701976776123, !P0 ;  /* 0xbeffffff161c7808 */ /* 0x000fe40004000100 */
[----:B------:R-:W-:-:S03]  /*0ac0*/  FSETP.GE.AND P0, PT, |R31|, 105615, PT ;  /* 0x47ce47801f00780b */ /* 0x000fc60003f06200 */
[C---:B------:R-:W-:Y:S01]  /*0ad0*/  FFMA R18, R19.reuse, R18, R28 ;  /* 0x0000001213127223 */ /* 0x040fe2000000001c */
[----:B0-----:R-:W-:Y:S01]  /*0ae0*/  I2FP.F32.S32 R30, R24 ;  /* 0x00000018001e7245 */ /* 0x001fe20000201400 */
[----:B------:R-:W-:-:S04]  /*0af0*/  FFMA R19, R19, R2, RZ ;  /* 0x0000000213137223 */ /* 0x000fc800000000ff */
[----:B------:R-:W-:Y:S01]  /*0b00*/  FFMA R3, R30, -1.5707962512969970703, R31 ;  /* 0xbfc90fda1e037823 */ /* 0x000fe2000000001f */
[----:B------:R-:W-:-:S03]  /*0b10*/  FFMA R29, R19, R18, R2 ;  /* 0x00000012131d7223 */ /* 0x000fc60000000002 */
[----:B------:R-:W-:Y:S01]  /*0b20*/  FFMA R3, R30, -7.5497894158615963534e-08, R3 ;  /* 0xb3a221681e037823 */ /* 0x000fe20000000003 */
[----:B------:R-:W-:-:S03]  /*0b30*/  @P1 FADD R29, RZ, -R29 ;  /* 0x8000001dff1d1221 */ /* 0x000fc60000000000 */
[----:B------:R-:W-:Y:S01]  /*0b40*/  FFMA R2, R30, -5.3903029534742383927e-15, R3 ;  /* 0xa7c234c51e027823 */ /* 0x000fe20000000003 */
[----:B------:R-:W-:Y:S06]  /*0b50*/  @!P0 BRA `(.L_x_4) ;  /* 0x0000000000cc8947 */ /* 0x000fec0003800000 */
[----:B------:R-:W-:-:S13]  /*0b60*/  FSETP.NEU.AND P0, PT, |R31|, +INF , PT ;  /* 0x7f8000001f00780b */ /* 0x000fda0003f0d200 */
[----:B------:R-:W-:Y:S01]  /*0b70*/  @!P0 FMUL R2, RZ, R31 ;  /* 0x0000001fff028220 */ /* 0x000fe20000400000 */
[----:B------:R-:W-:Y:S01]  /*0b80*/  @!P0 IMAD.MOV.U32 R24, RZ, RZ, RZ ;  /* 0x000000ffff188224 */ /* 0x000fe200078e00ff */
[----:B------:R-:W-:Y:S06]  /*0b90*/  @!P0 BRA `(.L_x_4) ;  /* 0x0000000000bc8947 */ /* 0x000fec0003800000 */
[----:B------:R-:W-:Y:S01]  /*0ba0*/  IMAD.SHL.U32 R2, R31, 0x100, RZ ;  /* 0x000001001f027824 */ /* 0x000fe200078e00ff */
[----:B------:R-:W-:Y:S01]  /*0bb0*/  MOV R28, RZ ;  /* 0x000000ff001c7202 */ /* 0x000fe20000000f00 */
[----:B------:R-:W-:Y:S02]  /*0bc0*/  IMAD.MOV.U32 R43, RZ, RZ, RZ ;  /* 0x000000ffff2b7224 */ /* 0x000fe400078e00ff */
[----:B------:R-:W-:Y:S01]  /*0bd0*/  IMAD.MOV.U32 R23, RZ, RZ, RZ ;  /* 0x000000ffff177224 */ /* 0x000fe200078e00ff */
[----:B------:R-:W-:-:S07]  /*0be0*/  LOP3.LUT R45, R2, 0x80000000, RZ, 0xfc, !PT ;  /* 0x80000000022d7812 */ /* 0x000fce00078efcff */
.L_x_5:
[----:B0-----:R-:W0:Y:S02]  /*0bf0*/  LDC.64 R2, c[0x4][RZ] ;  /* 0x01000000ff027b82 */ /* 0x001e240000000a00 */
[----:B0-----:R-:W-:-:S05]  /*0c00*/  IMAD.WIDE.U32 R18, R23, 0x4, R2 ;  /* 0x0000000417127825 */ /* 0x001fca00078e0002 */
[----:B------:R-:W2:Y:S01]  /*0c10*/  LDG.E.CONSTANT R2, desc[UR14][R18.64] ;  /* 0x0000000e12027981 */ /* 0x000ea2000c1e9900 */
[C---:B------:R-:W-:Y:S01]  /*0c20*/  LEA R24, R23.reuse, UR17, 0x2 ;  /* 0x0000001117187c11 */ /* 0x040fe2000f8e10ff */
[----:B------:R-:W-:-:S05]  /*0c30*/  VIADD R23, R23, 0x1 ;  /* 0x0000000117177836 */ /* 0x000fca0000000000 */
[----:B------:R-:W-:Y:S01]  /*0c40*/  ISETP.NE.AND P0, PT, R23, 0x6, PT ;  /* 0x000000061700780c */ /* 0x000fe20003f05270 */
[----:B--2---:R-:W-:-:S03]  /*0c50*/  IMAD.WIDE.U32 R2, R2, R45, RZ ;  /* 0x0000002d02027225 */ /* 0x004fc600078e00ff */
[----:B------:R-:W-:-:S04]  /*0c60*/  IADD3 R41, P1, PT, R2, R28, RZ ;  /* 0x0000001c02297210 */ /* 0x000fc80007f3e0ff */
[----:B------:R-:W-:Y:S01]  /*0c70*/  IADD3.X R28, PT, PT, R3, R43, RZ, P1, !PT ;  /* 0x0000002b031c7210 */ /* 0x000fe20000ffe4ff */
[----:B------:R0:W-:Y:S04]  /*0c80*/  STL [R24], R41 ;  /* 0x0000002918007387 */ /* 0x0001e80000100800 */
[----:B------:R-:W-:Y:S05]  /*0c90*/  @P0 BRA `(.L_x_5) ;  /* 0xfffffffc00d40947 */ /* 0x000fea000383ffff */
        /* <DEDUP_REMOVED lines=16> */
[C-C-:B0-----:R-:W-:Y:S01]  /*0da0*/  SHF.L.W.U32.HI R24, R2.reuse, 0x2, R23.reuse ;  /* 0x0000000202187819 */ /* 0x141fe20000010e17 */
[----:B------:R-:W-:Y:S01]  /*0db0*/  IMAD.SHL.U32 R2, R2, 0x4, RZ ;  /* 0x0000000402027824 */ /* 0x000fe200078e00ff */
[----:B------:R-:W-:Y:S02]  /*0dc0*/  SHF.R.U32.HI R23, RZ, 0x1e, R23 ;  /* 0x0000001eff177819 */ /* 0x000fe40000011617 */
[----:B------:R-:W-:-:S02]  /*0dd0*/  SHF.R.S32.HI R3, RZ, 0x1f, R24 ;  /* 0x0000001fff037819 */ /* 0x000fc40000011418 */
[C---:B------:R-:W-:Y:S02]  /*0de0*/  LOP3.LUT R31, R24.reuse, R31, RZ, 0x3c, !PT ;  /* 0x0000001f181f7212 */ /* 0x040fe400078e3cff */
[C---:B------:R-:W-:Y:S02]  /*0df0*/  LOP3.LUT R2, R3.reuse, R2, RZ, 0x3c, !PT ;  /* 0x0000000203027212 */ /* 0x040fe400078e3cff */
[----:B------:R-:W-:Y:S02]  /*0e00*/  LOP3.LUT R3, R3, R24, RZ, 0x3c, !PT ;  /* 0x0000001803037212 */ /* 0x000fe400078e3cff */
[----:B------:R-:W-:Y:S02]  /*0e10*/  LEA.HI R24, R24, R23, RZ, 0x1 ;  /* 0x0000001718187211 */ /* 0x000fe400078f08ff */
[----:B------:R-:W-:Y:S02]  /*0e20*/  ISETP.GE.AND P1, PT, R31, RZ, PT ;  /* 0x000000ff1f00720c */ /* 0x000fe40003f26270 */
[----:B------:R-:W0:Y:S01]  /*0e30*/  I2F.F64.S64 R2, R2 ;  /* 0x0000000200027312 */ /* 0x000e220000301c00 */
[----:B------:R-:W-:-:S05]  /*0e40*/  IMAD.MOV R23, RZ, RZ, -R24 ;  /* 0x000000ffff177224 */ /* 0x000fca00078e0a18 */
[----:B------:R-:W-:Y:S01]  /*0e50*/  @!P0 MOV R24, R23 ;  /* 0x0000001700188202 */ /* 0x000fe20000000f00 */
[----:B0-----:R-:W-:-:S10]  /*0e60*/  DMUL R18, R2, UR4 ;  /* 0x0000000402127c28 */ /* 0x001fd40008000000 */
[----:B------:R-:W0:Y:S02]  /*0e70*/  F2F.F32.F64 R18, R18 ;  /* 0x0000001200127310 */ /* 0x000e240000301000 */
[----:B01----:R-:W-:-:S07]  /*0e80*/  FSEL R2, -R18, R18, !P1 ;  /* 0x0000001212027208 */ /* 0x003fce0004800100 */
.L_x_4:
[----:B------:R-:W-:Y:S01]  /*0e90*/  FMUL R19, R34, 0.63661974668502807617 ;  /* 0x3f22f98322137820 */ /* 0x000fe20000400000 */
[----:B------:R-:W-:Y:S01]  /*0ea0*/  LOP3.LUT R18, R24, 0x1, RZ, 0xc0, !PT ;  /* 0x0000000118127812 */ /* 0x000fe200078ec0ff */
[----:B------:R-:W-:Y:S01]  /*0eb0*/  FMUL R3, R2, R2 ;  /* 0x0000000202037220 */ /* 0x000fe20000400000 */
[----:B------:R-:W-:Y:S02]  /*0ec0*/  VIADD R24, R24, 0x1 ;  /* 0x0000000118187836 */ /* 0x000fe40000000000 */
[----:B------:R-:W-:Y:S01]  /*0ed0*/  ISETP.NE.U32.AND P0, PT, R18, 0x1, PT ;  /* 0x000000011200780c */ /* 0x000fe20003f05070 */
[----:B------:R-:W0:Y:S01]  /*0ee0*/  F2I.NTZ R19, R19 ;  /* 0x0000001300137305 */ /* 0x000e220000203100 */
[----:B------:R-:W-:Y:S01]  /*0ef0*/  FFMA R18, R3, R20, -0.0013887860113754868507 ;  /* 0xbab607ed03127423 */ /* 0x000fe20000000014 */
[----:B------:R-:W-:Y:S02]  /*0f00*/  LOP3.LUT P1, RZ, R24, 0x2, RZ, 0xc0, !PT ;  /* 0x0000000218ff7812 */ /* 0x000fe4000782c0ff */
[----:B------:R-:W-:-:S02]  /*0f10*/  FSEL R28, R21, 0.041666727513074874878, !P0 ;  /* 0x3d2aaabb151c7808 */ /* 0x000fc40004000000 */
[----:B------:R-:W-:Y:S02]  /*0f20*/  FSEL R18, R18, -0.00019574658654164522886, P0 ;  /* 0xb94d415312127808 */ /* 0x000fe40000000000 */
[----:B------:R-:W-:Y:S02]  /*0f30*/  FSEL R24, -R22, -0.4999999701976776123, !P0 ;  /* 0xbeffffff16187808 */ /* 0x000fe40004000100 */
[----:B------:R-:W-:Y:S01]  /*0f40*/  FSEL R2, R2, 1, !P0 ;  /* 0x3f80000002027808 */ /* 0x000fe20004000000 */
[----:B------:R-:W-:Y:S01]  /*0f50*/  FFMA R18, R3, R18, R28 ;  /* 0x0000001203127223 */ /* 0x000fe2000000001c */
[----:B------:R-:W-:Y:S02]  /*0f60*/  FSETP.GE.AND P0, PT, |R34|, 105615, PT ;  /* 0x47ce47802200780b */ /* 0x000fe40003f06200 */
[----:B0-----:R-:W-:Y:S01]  /*0f70*/  R2UR UR4, R19 ;  /* 0x00000000130472ca */ /* 0x001fe200000e0000 */
[C---:B------:R-:W-:Y:S01]  /*0f80*/  FFMA R18, R3.reuse, R18, R24 ;  /* 0x0000001203127223 */ /* 0x040fe20000000018 */
[----:B------:R-:W-:-:S04]  /*0f90*/  FFMA R3, R3, R2, RZ ;  /* 0x0000000203037223 */ /* 0x000fc800000000ff */
[----:B------:R-:W-:-:S04]  /*0fa0*/  FFMA R2, R3, R18, R2 ;  /* 0x0000001203027223 */ /* 0x000fc80000000002 */
[----:B------:R-:W-:-:S03]  /*0fb0*/  @P1 FADD R2, RZ, -R2 ;  /* 0x80000002ff021221 */ /* 0x000fc60000000000 */
[----:B------:R-:W-:Y:S01]  /*0fc0*/  I2FP.F32.S32 R19, UR4 ;  /* 0x0000000400137c45 */ /* 0x000fe20008201400 */
[----:B------:R-:W-:Y:S01]  /*0fd0*/  FADD R30, R29, -R2 ;  /* 0x800000021d1e7221 */ /* 0x000fe20000000000 */
[----:B------:R-:W-:-:S03]  /*0fe0*/  IMAD.U32 R29, RZ, RZ, UR4 ;  /* 0x00000004ff1d7e24 */ /* 0x000fc6000f8e00ff */
[----:B------:R-:W-:-:S04]  /*0ff0*/  FFMA R24, R19, -1.5707962512969970703, R34 ;  /* 0xbfc90fda13187823 */ /* 0x000fc80000000022 */
[----:B------:R-:W-:-:S04]  /*1000*/  FFMA R24, R19, -7.5497894158615963534e-08, R24 ;  /* 0xb3a2216813187823 */ /* 0x000fc80000000018 */
[----:B------:R-:W-:-:S04]  /*1010*/  FFMA R24, R19, -5.3903029534742383927e-15, R24 ;  /* 0xa7c234c513187823 */ /* 0x000fc80000000018 */
[----:B------:R-:W-:Y:S01]  /*1020*/  IMAD.MOV.U32 R2, RZ, RZ, R24 ;  /* 0x000000ffff027224 */ /* 0x000fe200078e0018 */
[----:B------:R-:W-:Y:S06]  /*1030*/  @!P0 BRA `(.L_x_6) ;  /* 0x0000000000dc8947 */ /* 0x000fec0003800000 */
[----:B------:R-:W-:-:S13]  /*1040*/  FSETP.NEU.AND P0, PT, |R34|, +INF , PT ;  /* 0x7f8000002200780b */ /* 0x000fda0003f0d200 */
[----:B------:R-:W-:Y:S01]  /*1050*/  VOTEU.ANY UP0, P0 ;  /* 0x0000000000ff7886 */ /* 0x000fe20000000100 */
[----:B------:R-:W-:-:S04]  /*1060*/  PLOP3.LUT P0, PT, PT, PT, UP0, 0x80, 0x8 ;  /* 0x000000000008781c */ /* 0x000fc80003f0f008 */
[----:B------:R-:W-:-:S09]  /*1070*/  @!UP0 UMOV UR4, URZ ;  /* 0x000000ff00048c82 */ /* 0x000fd20008000000 */
[----:B------:R-:W-:Y:S01]  /*1080*/  @!P0 FMUL R2, RZ, R34 ;  /* 0x00000022ff028220 */ /* 0x000fe20000400000 */
[----:B------:R-:W-:Y:S01]  /*1090*/  @!P0 MOV R29, RZ ;  /* 0x000000ff001d8202 */ /* 0x000fe20000000f00 */
[----:B------:R-:W-:Y:S06]  /*10a0*/  BRA.U !UP0, `(.L_x_6) ;  /* 0x0000000108c07547 */ /* 0x000fec000b800000 */
[----:B------:R-:W-:Y:S02]  /*10b0*/  IMAD.SHL.U32 R2, R34, 0x100, RZ ;  /* 0x0000010022027824 */ /* 0x000fe400078e00ff */
[----:B------:R-:W-:Y:S02]  /*10c0*/  HFMA2 R23, -RZ, RZ, 0, 0 ;  /* 0x00000000ff177431 */ /* 0x000fe400000001ff */
[----:B------:R-:W-:Y:S02]  /*10d0*/  IMAD.MOV.U32 R28, RZ, RZ, RZ ;  /* 0x000000ffff1c7224 */ /* 0x000fe400078e00ff */
[----:B------:R-:W-:Y:S01]  /*10e0*/  IMAD.MOV.U32 R31, RZ, RZ, RZ ;  /* 0x000000ffff1f7224 */ /* 0x000fe200078e00ff */
[----:B------:R-:W-:-:S07]  /*10f0*/  LOP3.LUT R41, R2, 0x80000000, RZ, 0xfc, !PT ;  /* 0x8000000002297812 */ /* 0x000fce00078efcff */
.L_x_7:
[----:B0-----:R-:W0:Y:S02]  /*1100*/  LDC.64 R2, c[0x4][RZ] ;  /* 0x01000000ff027b82 */ /* 0x001e240000000a00 */
[----:B0-----:R-:W-:-:S05]  /*1110*/  IMAD.WIDE.U32 R18, R23, 0x4, R2 ;  /* 0x0000000417127825 */ /* 0x001fca00078e0002 */
[----:B------:R-:W2:Y:S01]  /*1120*/  LDG.E.CONSTANT R2, desc[UR14][R18.64] ;  /* 0x0000000e12027981 */ /* 0x000ea2000c1e9900 */
[C---:B------:R-:W-:Y:S01]  /*1130*/  LEA R29, R23.reuse, UR17, 0x2 ;  /* 0x00000011171d7c11 */ /* 0x040fe2000f8e10ff */
[----:B------:R-:W-:-:S05]  /*1140*/  VIADD R23, R23, 0x1 ;  /* 0x0000000117177836 */ /* 0x000fca0000000000 */
[----:B------:R-:W-:Y:S01]  /*1150*/  ISETP.NE.AND P0, PT, R23, 0x6, PT ;  /* 0x000000061700780c */ /* 0x000fe20003f05270 */
[----:B--2---:R-:W-:-:S03]  /*1160*/  IMAD.WIDE.U32 R2, R2, R41, RZ ;  /* 0x0000002902027225 */ /* 0x004fc600078e00ff */
[----:B------:R-:W-:-:S05]  /*1170*/  IADD3 R2, P1, PT, R2, R28, RZ ;  /* 0x0000001c02027210 */ /* 0x000fca0007f3e0ff */
[----:B------:R0:W-:Y:S01]  /*1180*/  STL [R29], R2 ;  /* 0x000000021d007387 */ /* 0x0001e20000100800 */
[----:B------:R-:W-:-:S03]  /*1190*/  IMAD.X R28, R3, 0x1, R31, P1 ;  /* 0x00000001031c7824 */ /* 0x000fc600008e061f */
[----:B------:R-:W-:Y:S05]  /*11a0*/  @P0 BRA `(.L_x_7) ;  /* 0xfffffffc00d40947 */ /* 0x000fea000383ffff */
[----:B------:R-:W-:Y:S01]  /*11b0*/  SHF.R.U32.HI R18, RZ, 0x17, R34 ;  /* 0x00000017ff127819 */ /* 0x000fe20000011622 */
[----:B------:R1:W-:Y:S03]  /*11c0*/  STL [R1+0x18], R28 ;  /* 0x0000181c01007387 */ /* 0x0003e60000100800 */
[C---:B0-----:R-:W-:Y:S02]  /*11d0*/  LOP3.LUT R2, R18.reuse, 0xe0, RZ, 0xc0, !PT ;  /* 0x000000e012027812 */ /* 0x041fe400078ec0ff */
        /* <DEDUP_REMOVED lines=13> */
[C---:B------:R-:W-:Y:S02]  /*12b0*/  SHF.L.W.U32.HI R29, R2.reuse, 0x2, R23 ;  /* 0x00000002021d7819 */ /* 0x040fe40000010e17 */
[----:B------:R-:W-:Y:S02]  /*12c0*/  SHF.L.U32 R2, R2, 0x2, RZ ;  /* 0x0000000202027819 */ /* 0x000fe400000006ff */
[----:B------:R-:W-:-:S02]  /*12d0*/  SHF.R.S32.HI R3, RZ, 0x1f, R29 ;  /* 0x0000001fff037819 */ /* 0x000fc4000001141d */
[----:B-1----:R-:W-:Y:S02]  /*12e0*/  SHF.R.U32.HI R28, RZ, 0x1e, R23 ;  /* 0x0000001eff1c7819 */ /* 0x002fe40000011617 */
[C---:B------:R-:W-:Y:S02]  /*12f0*/  LOP3.LUT R2, R3.reuse, R2, RZ, 0x3c, !PT ;  /* 0x0000000203027212 */ /* 0x040fe400078e3cff */
[----:B------:R-:W-:Y:S02]  /*1300*/  LOP3.LUT R3, R3, R29, RZ, 0x3c, !PT ;  /* 0x0000001d03037212 */ /* 0x000fe400078e3cff */
[C---:B------:R-:W-:Y:S02]  /*1310*/  LOP3.LUT R23, R29.reuse, R34, RZ, 0x3c, !PT ;  /* 0x000000221d177212 */ /* 0x040fe400078e3cff */
[----:B------:R-:W-:Y:S02]  /*1320*/  LEA.HI R29, R29, R28, RZ, 0x1 ;  /* 0x0000001c1d1d7211 */ /* 0x000fe400078f08ff */
[----:B------:R-:W0:Y:S01]  /*1330*/  I2F.F64.S64 R2, R2 ;  /* 0x0000000200027312 */ /* 0x000e220000301c00 */
[----:B------:R-:W-:-:S02]  /*1340*/  ISETP.GE.AND P1, PT, R23, RZ, PT ;  /* 0x000000ff1700720c */ /* 0x000fc40003f26270 */
[----:B------:R-:W-:-:S04]  /*1350*/  IMAD.MOV R23, RZ, RZ, -R29 ;  /* 0x000000ffff177224 */ /* 0x000fc800078e0a1d */
[----:B------:R-:W-:Y:S01]  /*1360*/  @!P0 IMAD.MOV.U32 R29, RZ, RZ, R23 ;  /* 0x000000ffff1d8224 */ /* 0x000fe200078e0017 */
[----:B0-----:R-:W-:Y:S01]  /*1370*/  DMUL R18, R2, UR4 ;  /* 0x0000000402127c28 */ /* 0x001fe20008000000 */
[----:B------:R-:W-:-:S09]  /*1380*/  UMOV UR4, URZ ;  /* 0x000000ff00047c82 */ /* 0x000fd20008000000 */
[----:B------:R-:W0:Y:S02]  /*1390*/  F2F.F32.F64 R18, R18 ;  /* 0x0000001200127310 */ /* 0x000e240000301000 */
[----:B0-----:R-:W-:-:S07]  /*13a0*/  FSEL R2, -R18, R18, !P1 ;  /* 0x0000001212027208 */ /* 0x001fce0004800100 */
.L_x_6:
[----:B------:R-:W-:Y:S01]  /*13b0*/  FMUL R3, R2, R2 ;  /* 0x0000000202037220 */ /* 0x000fe20000400000 */
[C---:B------:R-:W-:Y:S01]  /*13c0*/  LOP3.LUT R18, R29.reuse, 0x1, RZ, 0xc0, !PT ;  /* 0x000000011d127812 */ /* 0x040fe200078ec0ff */
[----:B------:R-:W-:Y:S01]  /*13d0*/  VIADD R29, R29, 0x1 ;  /* 0x000000011d1d7836 */ /* 0x000fe20000000000 */
[----:B------:R-:W-:Y:S01]  /*13e0*/  R2UR UR9, R34 ;  /* 0x00000000220972ca */ /* 0x000fe200000e0000 */
[----:B------:R-:W-:Y:S01]  /*13f0*/  FFMA R20, R3, R20, -0.0013887860113754868507 ;  /* 0xbab607ed03147423 */ /* 0x000fe20000000014 */
[----:B------:R-:W-:Y:S01]  /*1400*/  ISETP.NE.U32.AND P0, PT, R18, 0x1, PT ;  /* 0x000000011200780c */ /* 0x000fe20003f05070 */
[----:B------:R-:W-:Y:S01]  /*1410*/  FMUL R23, R37, R30 ;  /* 0x0000001e25177220 */ /* 0x000fe20000400000 */
[----:B------:R-:W-:Y:S02]  /*1420*/  LOP3.LUT P1, RZ, R29, 0x2, RZ, 0xc0, !PT ;  /* 0x000000021dff7812 */ /* 0x000fe4000782c0ff */
[----:B------:R-:W-:Y:S02]  /*1430*/  FSEL R18, R21, 0.041666727513074874878, !P0 ;  /* 0x3d2aaabb15127808 */ /* 0x000fe40004000000 */
[----:B------:R-:W-:-:S02]  /*1440*/  FSEL R20, R20, -0.00019574658654164522886, P0 ;  /* 0xb94d415314147808 */ /* 0x000fc40000000000 */
[----:B------:R-:W-:Y:S02]  /*1450*/  FSEL R22, -R22, -0.4999999701976776123, !P0 ;  /* 0xbeffffff16167808 */ /* 0x000fe40004000100 */
[----:B------:R-:W-:Y:S01]  /*1460*/  FSEL R2, R2, 1, !P0 ;  /* 0x3f80000002027808 */ /* 0x000fe20004000000 */
[C---:B------:R-:W-:Y:S01]  /*1470*/  FFMA R18, R3.reuse, R20, R18 ;  /* 0x0000001403127223 */ /* 0x040fe20000000012 */
[----:B------:R-:W-:Y:S01]  /*1480*/  USHF.R.U32.HI UR5, URZ, 0x17, UR9 ;  /* 0x00000017ff057899 */ /* 0x000fe20008011609 */
[----:B------:R-:W-:Y:S01]  /*1490*/  FSETP.GE.AND P0, PT, |R34|, 105615, PT ;  /* 0x47ce47802200780b */ /* 0x000fe20003f06200 */
[----:B------:R-:W-:Y:S01]  /*14a0*/  USHF.L.U32 UR9, UR9, 0x8, URZ ;  /* 0x0000000809097899 */ /* 0x000fe200080006ff */
[C---:B------:R-:W-:Y:S01]  /*14b0*/  FFMA R18, R3.reuse, R18, R22 ;  /* 0x0000001203127223 */ /* 0x040fe20000000016 */
[----:B------:R-:W-:Y:S01]  /*14c0*/  FFMA R3, R3, R2, RZ ;  /* 0x0000000203037223 */ /* 0x000fe200000000ff */
[----:B------:R-:W-:Y:S02]  /*14d0*/  ULOP3.LUT UR6, UR5, 0xe0, URZ, 0xc0, !UPT ;  /* 0x000000e005067892 */ /* 0x000fe4000f8ec0ff */
[----:B------:R-:W-:Y:S01]  /*14e0*/  ULOP3.LUT UR12, UR5, 0x1f, URZ, 0xc0, !UPT ;  /* 0x0000001f050c7892 */ /* 0x000fe2000f8ec0ff */
[----:B------:R-:W-:Y:S01]  /*14f0*/  FFMA R2, R3, R18, R2 ;  /* 0x0000001203027223 */ /* 0x000fe20000000002 */
[----:B------:R-:W-:-:S02]  /*1500*/  UIADD3 UR6, UPT, UPT, UR6, -0x80, URZ ;  /* 0xffffff8006067890 */ /* 0x000fc4000fffe0ff */
[----:B------:R-:W-:Y:S01]  /*1510*/  ULOP3.LUT UR9, UR9, 0x80000000, URZ, 0xfc, !UPT ;  /* 0x8000000009097892 */ /* 0x000fe2000f8efcff */
[----:B------:R-:W-:Y:S01]  /*1520*/  @P1 FADD R2, RZ, -R2 ;  /* 0x80000002ff021221 */ /* 0x000fe20000000000 */
[----:B------:R-:W-:Y:S01]  /*1530*/  USHF.R.U32.HI UR6, URZ, 0x5, UR6 ;  /* 0x00000005ff067899 */ /* 0x000fe20008011606 */
[----:B------:R-:W-:Y:S01]  /*1540*/  @P0 FMUL R24, RZ, R34 ;  /* 0x00000022ff180220 */ /* 0x000fe20000400000 */
[----:B------:R-:W-:Y:S01]  /*1550*/  UMOV UR5, URZ ;  /* 0x000000ff00057c82 */ /* 0x000fe20008000000 */
[----:B------:R-:W-:Y:S01]  /*1560*/  FMUL R23, R2, R23 ;  /* 0x0000001702177220 */ /* 0x000fe20000400000 */
[----:B------:R-:W-:-:S12]  /*1570*/  UIMAD UR13, UR6, -0x4, UR16 ;  /* 0xfffffffc060d78a4 */ /* 0x000fd8000f8e0210 */
.L_x_31:
[----:B------:R-:W-:Y:S01]  /*1580*/  MOV R2, UR5 ;  /* 0x0000000500027c02 */ /* 0x000fe20008000f00 */
[----:B------:R-:W-:Y:S02]  /*1590*/  IMAD.U32 R18, RZ, RZ, UR5 ;  /* 0x00000005ff127e24 */ /* 0x000fe4000f8e00ff */
[----:B------:R-:W-:Y:S02]  /*15a0*/  IMAD.MOV.U32 R3, RZ, RZ, 0x3fc90fda ;  /* 0x3fc90fdaff037424 */ /* 0x000fe400078e00ff */
[----:B------:R-:W-:Y:S01]  /*15b0*/  FMUL R2, R2, 0.63661974668502807617 ;  /* 0x3f22f98302027820 */ /* 0x000fe20000400000 */
[----:B------:R-:W-:-:S03]  /*15c0*/  FSETP.GE.AND P0, PT, |R18|, 105615, PT ;  /* 0x47ce47801200780b */ /* 0x000fc60003f06200 */
[----:B------:R-:W0:Y:S02]  /*15d0*/  F2I.NTZ R20, R2 ;  /* 0x0000000200147305 */ /* 0x000e240000203100 */
[----:B0-----:R-:W-:Y:S01]  /*15e0*/  I2FP.F32.S32 R30, R20 ;  /* 0x00000014001e7245 */ /* 0x001fe20000201400 */
[----:B------:R-:W-:-:S04]  /*15f0*/  IMAD.MOV.U32 R31, RZ, RZ, R20 ;  /* 0x000000ffff1f7224 */ /* 0x000fc800078e0014 */
[----:B------:R-:W-:-:S04]  /*1600*/  FFMA R3, R30, -R3, UR5 ;  /* 0x000000051e037e23 */ /* 0x000fc80008000803 */
[----:B------:R-:W-:-:S04]  /*1610*/  FFMA R3, R30, -7.5497894158615963534e-08, R3 ;  /* 0xb3a221681e037823 */ /* 0x000fc80000000003 */
[----:B------:R-:W-:-:S05]  /*1620*/  FFMA R30, R30, -5.3903029534742383927e-15, R3 ;  /* 0xa7c234c51e1e7823 */ /* 0x000fca0000000003 */
[----:B------:R-:W-:Y:S01]  /*1630*/  MOV R2, R30 ;  /* 0x0000001e00027202 */ /* 0x000fe20000000f00 */
[----:B------:R-:W-:Y:S06]  /*1640*/  @!P0 BRA `(.L_x_8) ;  /* 0x0000000000d48947 */ /* 0x000fec0003800000 */
[----:B------:R-:W-:-:S05]  /*1650*/  IMAD.U32 R2, RZ, RZ, UR5 ;  /* 0x00000005ff027e24 */ /* 0x000fca000f8e00ff */
[----:B------:R-:W-:-:S13]  /*1660*/  FSETP.NEU.AND P1, PT, |R2|, +INF , PT ;  /* 0x7f8000000200780b */ /* 0x000fda0003f2d200 */
[----:B------:R-:W-:Y:S01]  /*1670*/  @!P1 FMUL R2, RZ, UR5 ;  /* 0x00000005ff029c20 */ /* 0x000fe20008400000 */
[----:B------:R-:W-:Y:S01]  /*1680*/  @!P1 IMAD.MOV.U32 R20, RZ, RZ, RZ ;  /* 0x000000ffff149224 */ /* 0x000fe200078e00ff */
[----:B------:R-:W-:Y:S06]  /*1690*/  @!P1 BRA `(.L_x_8) ;  /* 0x0000000000c09947 */ /* 0x000fec0003800000 */
[----:B------:R-:W-:Y:S01]  /*16a0*/  HFMA2 R41, -RZ, RZ, 0, 0 ;  /* 0x00000000ff297431 */ /* 0x000fe200000001ff */
[----:B------:R-:W-:Y:S01]  /*16b0*/  USHF.L.U32 UR6, UR5, 0x8, URZ ;  /* 0x0000000805067899 */ /* 0x000fe200080006ff */
[----:B------:R-:W-:Y:S02]  /*16c0*/  IMAD.MOV.U32 R22, RZ, RZ, RZ ;  /* 0x000000ffff167224 */ /* 0x000fe400078e00ff */
[----:B------:R-:W-:Y:S01]  /*16d0*/  IMAD.MOV.U32 R21, RZ, RZ, RZ ;  /* 0x000000ffff157224 */ /* 0x000fe200078e00ff */
[----:B------:R-:W-:-:S12]  /*16e0*/  ULOP3.LUT UR6, UR6, 0x80000000, URZ, 0xfc, !UPT ;  /* 0x8000000006067892 */ /* 0x000fd8000f8efcff */
.L_x_9:
[----:B0-----:R-:W0:Y:S02]  /*16f0*/  LDC.64 R2, c[0x4][RZ] ;  /* 0x01000000ff027b82 */ /* 0x001e240000000a00 */
[----:B0-----:R-:W-:-:S05]  /*1700*/  IMAD.WIDE.U32 R18, R21, 0x4, R2 ;  /* 0x0000000415127825 */ /* 0x001fca00078e0002 */
[----:B------:R-:W2:Y:S01]  /*1710*/  LDG.E.CONSTANT R2, desc[UR14][R18.64] ;  /* 0x0000000e12027981 */ /* 0x000ea2000c1e9900 */
[C---:B------:R-:W-:Y:S01]  /*1720*/  LEA R20, R21.reuse, UR17, 0x2 ;  /* 0x0000001115147c11 */ /* 0x040fe2000f8e10ff */
[----:B------:R-:W-:-:S05]  /*1730*/  VIADD R21, R21, 0x1 ;  /* 0x0000000115157836 */ /* 0x000fca0000000000 */
[----:B------:R-:W-:Y:S01]  /*1740*/  ISETP.NE.AND P1, PT, R21, 0x6, PT ;  /* 0x000000061500780c */ /* 0x000fe20003f25270 */
[----:B--2---:R-:W-:-:S03]  /*1750*/  IMAD.WIDE.U32 R2, R2, UR6, RZ ;  /* 0x0000000602027c25 */ /* 0x004fc6000f8e00ff */
[----:B------:R-:W-:-:S05]  /*1760*/  IADD3 R29, P2, PT, R2, R22, RZ ;  /* 0x00000016021d7210 */ /* 0x000fca0007f5e0ff */
[----:B------:R0:W-:Y:S01]  /*1770*/  STL [R20], R29 ;  /* 0x0000001d14007387 */ /* 0x0001e20000100800 */
[----:B------:R-:W-:-:S03]  /*1780*/  IMAD.X R22, R3, 0x1, R41, P2 ;  /* 0x0000000103167824 */ /* 0x000fc600010e0629 */
[----:B------:R-:W-:Y:S05]  /*1790*/  @P1 BRA `(.L_x_9) ;  /* 0xfffffffc00d41947 */ /* 0x000fea000383ffff */
[----:B------:R-:W-:Y:S01]  /*17a0*/  USHF.R.U32.HI UR6, URZ, 0x17, UR5 ;  /* 0x00000017ff067899 */ /* 0x000fe20008011605 */
[----:B------:R1:W-:Y:S03]  /*17b0*/  STL [R1+0x18], R22 ;  /* 0x0000181601007387 */ /* 0x0003e60000100800 */
[----:B------:R-:W-:Y:S02]  /*17c0*/  ULOP3.LUT UR7, UR6, 0xe0, URZ, 0xc0, !UPT ;  /* 0x000000e006077892 */ /* 0x000fe4000f8ec0ff */
[----:B------:R-:W-:Y:S02]  /*17d0*/  ULOP3.LUT UP0, URZ, UR6, 0x1f, URZ, 0xc0, !UPT ;  /* 0x0000001f06ff7892 */ /* 0x000fe4000f80c0ff */
[----:B------:R-:W-:-:S04]  /*17e0*/  UIADD3 UR7, UPT, UPT, UR7, -0x80, URZ ;  /* 0xffffff8007077890 */ /* 0x000fc8000fffe0ff */
[----:B------:R-:W-:Y:S01]  /*17f0*/  USHF.R.U32.HI UR7, URZ, 0x5, UR7 ;  /* 0x00000005ff077899 */ /* 0x000fe20008011607 */
[----:B------:R-:W-:-:S03]  /*1800*/  PLOP3.LUT P1, PT, PT, PT, UP0, 0x80, 0x8 ;  /* 0x000000000008781c */ /* 0x000fc60003f2f008 */
[----:B------:R-:W-:-:S09]  /*1810*/  UIMAD UR7, UR7, -0x4, UR16 ;  /* 0xfffffffc070778a4 */ /* 0x000fd2000f8e0210 */
[----:B0-----:R-:W2:Y:S04]  /*1820*/  LDL R20, [UR7+0x18] ;  /* 0x00001807ff147983 */ /* 0x001ea80008100800 */
[----:B------:R-:W2:Y:S04]  /*1830*/  LDL R3, [UR7+0x14] ;  /* 0x00001407ff037983 */ /* 0x000ea80008100800 */
[----:B------:R-:W3:Y:S01]  /*1840*/  @P1 LDL R2, [UR7+0x10] ;  /* 0x00001007ff021983 */ /* 0x000ee20008100800 */
[----:B------:R-:W-:Y:S01]  /*1850*/  ULOP3.LUT UR6, UR6, 0x1f, URZ, 0xc0, !UPT ;  /* 0x0000001f06067892 */ /* 0x000fe2000f8ec0ff */
[----:B------:R-:W-:-:S05]  /*1860*/  UMOV UR7, 0x3bf921fb ;  /* 0x3bf921fb00077882 */ /* 0x000fca0000000000 */
[----:B--2---:R-:W-:Y:S02]  /*1870*/  @P1 SHF.L.W.U32.HI R20, R3, UR6, R20 ;  /* 0x0000000603141c19 */ /* 0x004fe40008010e14 */
[----:B---3--:R-:W-:Y:S01]  /*1880*/  @P1 SHF.L.W.U32.HI R3, R2, UR6, R3 ;  /* 0x0000000602031c19 */ /* 0x008fe20008010e03 */
[----:B------:R-:W-:Y:S01]  /*1890*/  UMOV UR6, 0x54442d19 ;  /* 0x54442d1900067882 */ /* 0x000fe20000000000 */
[----:B------:R-:W-:Y:S02]  /*18a0*/  ISETP.LE.AND P1, PT, RZ, UR5, PT ;  /* 0x00000005ff007c0c */ /* 0x000fe4000bf23270 */
[C---:B------:R-:W-:Y:S02]  /*18b0*/  SHF.L.W.U32.HI R21, R3.reuse, 0x2, R20 ;  /* 0x0000000203157819 */ /* 0x040fe40000010e14 */
[----:B------:R-:W-:Y:S02]  /*18c0*/  SHF.L.U32 R3, R3, 0x2, RZ ;  /* 0x0000000203037819 */ /* 0x000fe400000006ff */
[----:B------:R-:W-:-:S02]  /*18d0*/  SHF.R.S32.HI R18, RZ, 0x1f, R21 ;  /* 0x0000001fff127819 */ /* 0x000fc40000011415 */
[----:B------:R-:W-:Y:S02]  /*18e0*/  SHF.R.U32.HI R20, RZ, 0x1e, R20 ;  /* 0x0000001eff147819 */ /* 0x000fe40000011614 */
[C---:B------:R-:W-:Y:S02]  /*18f0*/  LOP3.LUT R2, R18.reuse, R3, RZ, 0x3c, !PT ;  /* 0x0000000312027212 */ /* 0x040fe400078e3cff */
[----:B------:R-:W-:Y:S02]  /*1900*/  LOP3.LUT R3, R18, R21, RZ, 0x3c, !PT ;  /* 0x0000001512037212 */ /* 0x000fe400078e3cff */
[C---:B------:R-:W-:Y:S02]  /*1910*/  LEA.HI R20, R21.reuse, R20, RZ, 0x1 ;  /* 0x0000001415147211 */ /* 0x040fe400078f08ff */
[----:B-1----:R-:W-:Y:S02]  /*1920*/  LOP3.LUT R22, R21, UR5, RZ, 0x3c, !PT ;  /* 0x0000000515167c12 */ /* 0x002fe4000f8e3cff */
[----:B------:R-:W0:Y:S01]  /*1930*/  I2F.F64.S64 R2, R2 ;  /* 0x0000000200027312 */ /* 0x000e220000301c00 */
[----:B------:R-:W-:Y:S01]  /*1940*/  IMAD.MOV R21, RZ, RZ, -R20 ;  /* 0x000000ffff157224 */ /* 0x000fe200078e0a14 */
[----:B------:R-:W-:-:S03]  /*1950*/  ISETP.GE.AND P2, PT, R22, RZ, PT ;  /* 0x000000ff1600720c */ /* 0x000fc60003f46270 */
[----:B------:R-:W-:Y:S01]  /*1960*/  @!P1 IMAD.MOV.U32 R20, RZ, RZ, R21 ;  /* 0x000000ffff149224 */ /* 0x000fe200078e0015 */
[----:B0-----:R-:W-:-:S10]  /*1970*/  DMUL R18, R2, UR6 ;  /* 0x0000000602127c28 */ /* 0x001fd40008000000 */
[----:B------:R-:W0:Y:S02]  /*1980*/  F2F.F32.F64 R18, R18 ;  /* 0x0000001200127310 */ /* 0x000e240000301000 */
[----:B0-----:R-:W-:-:S07]  /*1990*/  FSEL R2, -R18, R18, !P2 ;  /* 0x0000001212027208 */ /* 0x001fce0005000100 */
.L_x_8:
[----:B------:R-:W-:Y:S02]  /*19a0*/  IMAD.MOV.U32 R21, RZ, RZ, 0x37cbac00 ;  /* 0x37cbac00ff157424 */ /* 0x000fe400078e00ff */
[----:B------:R-:W-:Y:S01]  /*19b0*/  FMUL R3, R2, R2 ;  /* 0x0000000202037220 */ /* 0x000fe20000400000 */
[C---:B------:R-:W-:Y:S01]  /*19c0*/  LOP3.LUT R19, R20.reuse, 0x1, RZ, 0xc0, !PT ;  /* 0x0000000114137812 */ /* 0x040fe200078ec0ff */
[----:B------:R-:W-:Y:S01]  /*19d0*/  IMAD.MOV.U32 R42, RZ, RZ, 0x3e2aaaa8 ;  /* 0x3e2aaaa8ff2a7424 */ /* 0x000fe200078e00ff */
[----:B------:R-:W-:Y:S01]  /*19e0*/  MOV R41, 0x3c0885e4 ;  /* 0x3c0885e400297802 */ /* 0x000fe20000000f00 */
[----:B------:R-:W-:Y:S01]  /*19f0*/  FFMA R18, R3, R21, -0.0013887860113754868507 ;  /* 0xbab607ed03127423 */ /* 0x000fe20000000015 */
[----:B------:R-:W-:Y:S01]  /*1a00*/  ISETP.NE.U32.AND P1, PT, R19, 0x1, PT ;  /* 0x000000011300780c */ /* 0x000fe20003f25070 */
[----:B------:R-:W-:-:S03]  /*1a10*/  VIADD R19, R20, 0x1 ;  /* 0x0000000114137836 */ /* 0x000fc60000000000 */
[----:B------:R-:W-:Y:S02]  /*1a20*/  FSEL R18, R18, -0.00019574658654164522886, P1 ;  /* 0xb94d415312127808 */ /* 0x000fe40000800000 */
[----:B------:R-:W-:Y:S02]  /*1a30*/  FSEL R20, R41, 0.041666727513074874878, !P1 ;  /* 0x3d2aaabb29147808 */ /* 0x000fe40004800000 */
[----:B------:R-:W-:Y:S02]  /*1a40*/  LOP3.LUT P2, RZ, R19, 0x2, RZ, 0xc0, !PT ;  /* 0x0000000213ff7812 */ /* 0x000fe4000784c0ff */
[----:B------:R-:W-:Y:S01]  /*1a50*/  FSEL R22, R2, 1, !P1 ;  /* 0x3f80000002167808 */ /* 0x000fe20004800000 */
[----:B------:R-:W-:Y:S01]  /*1a60*/  FFMA R18, R3, R18, R20 ;  /* 0x0000001203127223 */ /* 0x000fe20000000014 */
[----:B------:R-:W-:-:S03]  /*1a70*/  FSEL R29, -R42, -0.4999999701976776123, !P1 ;  /* 0xbeffffff2a1d7808 */ /* 0x000fc60004800100 */
[C---:B------:R-:W-:Y:S02]  /*1a80*/  FFMA R19, R3.reuse, R22, RZ ;  /* 0x0000001603137223 */ /* 0x040fe400000000ff */
[----:B------:R-:W-:-:S04]  /*1a90*/  FFMA R18, R3, R18, R29 ;  /* 0x0000001203127223 */ /* 0x000fc8000000001d */
[----:B------:R-:W-:-:S04]  /*1aa0*/  FFMA R22, R19, R18, R22 ;  /* 0x0000001213167223 */ /* 0x000fc80000000016 */
[----:B------:R-:W-:Y:S01]  /*1ab0*/  @P2 FADD R22, RZ, -R22 ;  /* 0x80000016ff162221 */ /* 0x000fe20000000000 */
[----:B------:R-:W-:Y:S06]  /*1ac0*/  @!P0 BRA `(.L_x_10) ;  /* 0x0000000000d08947 */ /* 0x000fec0003800000 */
[----:B------:R-:W-:-:S05]  /*1ad0*/  IMAD.U32 R2, RZ, RZ, UR5 ;  /* 0x00000005ff027e24 */ /* 0x000fca000f8e00ff */
[----:B------:R-:W-:-:S13]  /*1ae0*/  FSETP.NEU.AND P0, PT, |R2|, +INF , PT ;  /* 0x7f8000000200780b */ /* 0x000fda0003f0d200 */
[----:B------:R-:W-:Y:S01]  /*1af0*/  @!P0 FMUL R30, RZ, UR5 ;  /* 0x00000005ff1e8c20 */ /* 0x000fe20008400000 */
[----:B------:R-:W-:Y:S01]  /*1b00*/  @!P0 MOV R31, RZ ;  /* 0x000000ff001f8202 */ /* 0x000fe20000000f00 */
[----:B------:R-:W-:Y:S06]  /*1b10*/  @!P0 BRA `(.L_x_10) ;  /* 0x0000000000bc8947 */ /* 0x000fec0003800000 */
[----:B------:R-:W-:Y:S01]  /*1b20*/  USHF.L.U32 UR6, UR5, 0x8, URZ ;  /* 0x0000000805067899 */ /* 0x000fe200080006ff */
[----:B------:R-:W-:Y:S01]  /*1b30*/  CS2R R28, SRZ ;  /* 0x00000000001c7805 */ /* 0x000fe2000001ff00 */
[----:B------:R-:W-:Y:S02]  /*1b40*/  IMAD.MOV.U32 R43, RZ, RZ, RZ ;  /* 0x000000ffff2b7224 */ /* 0x000fe400078e00ff */
[----:B------:R-:W-:-:S12]  /*1b50*/  ULOP3.LUT UR6, UR6, 0x80000000, URZ, 0xfc, !UPT ;  /* 0x8000000006067892 */ /* 0x000fd8000f8efcff */
.L_x_11:
        /* <DEDUP_REMOVED lines=23> */
[----:B------:R-:W-:Y:S01]  /*1cd0*/  ISETP.LE.AND P1, PT, RZ, UR5, PT ;  /* 0x00000005ff007c0c */ /* 0x000fe2000bf23270 */
[----:B------:R-:W-:-:S04]  /*1ce0*/  UMOV UR7, 0x3bf921fb ;  /* 0x3bf921fb00077882 */ /* 0x000fc80000000000 */
[----:B--2---:R-:W-:Y:S02]  /*1cf0*/  @P0 SHF.L.W.U32.HI R20, R3, UR6, R20 ;  /* 0x0000000603140c19 */ /* 0x004fe40008010e14 */
[----:B---3--:R-:W-:Y:S01]  /*1d00*/  @P0 SHF.L.W.U32.HI R3, R2, UR6, R3 ;  /* 0x0000000602030c19 */ /* 0x008fe20008010e03 */
[----:B------:R-:W-:-:S03]  /*1d10*/  UMOV UR6, 0x54442d19 ;  /* 0x54442d1900067882 */ /* 0x000fc60000000000 */
[C-C-:B------:R-:W-:Y:S02]  /*1d20*/  SHF.L.W.U32.HI R31, R3.reuse, 0x2, R20.reuse ;  /* 0x00000002031f7819 */ /* 0x140fe40000010e14 */
[----:B------:R-:W-:Y:S02]  /*1d30*/  SHF.L.U32 R3, R3, 0x2, RZ ;  /* 0x0000000203037819 */ /* 0x000fe400000006ff */
[----:B------:R-:W-:Y:S02]  /*1d40*/  SHF.R.S32.HI R18, RZ, 0x1f, R31 ;  /* 0x0000001fff127819 */ /* 0x000fe4000001141f */
[----:B------:R-:W-:Y:S02]  /*1d50*/  SHF.R.U32.HI R20, RZ, 0x1e, R20 ;  /* 0x0000001eff147819 */ /* 0x000fe40000011614 */
[C---:B------:R-:W-:Y:S02]  /*1d60*/  LOP3.LUT R2, R18.reuse, R3, RZ, 0x3c, !PT ;  /* 0x0000000312027212 */ /* 0x040fe400078e3cff */
[----:B------:R-:W-:-:S02]  /*1d70*/  LOP3.LUT R3, R18, R31, RZ, 0x3c, !PT ;  /* 0x0000001f12037212 */ /* 0x000fc400078e3cff */
[C---:B-1----:R-:W-:Y:S02]  /*1d80*/  LOP3.LUT R28, R31.reuse, UR5, RZ, 0x3c, !PT ;  /* 0x000000051f1c7c12 */ /* 0x042fe4000f8e3cff */
[----:B------:R-:W-:Y:S02]  /*1d90*/  LEA.HI R31, R31, R20, RZ, 0x1 ;  /* 0x000000141f1f7211 */ /* 0x000fe400078f08ff */
[----:B------:R-:W0:Y:S01]  /*1da0*/  I2F.F64.S64 R2, R2 ;  /* 0x0000000200027312 */ /* 0x000e220000301c00 */
[----:B------:R-:W-:Y:S02]  /*1db0*/  ISETP.GE.AND P0, PT, R28, RZ, PT ;  /* 0x000000ff1c00720c */ /* 0x000fe40003f06270 */
[----:B------:R-:W-:-:S04]  /*1dc0*/  IMAD.MOV R20, RZ, RZ, -R31 ;  /* 0x000000ffff147224 */ /* 0x000fc800078e0a1f */
[----:B------:R-:W-:Y:S01]  /*1dd0*/  @!P1 IMAD.MOV.U32 R31, RZ, RZ, R20 ;  /* 0x000000ffff1f9224 */ /* 0x000fe200078e0014 */
[----:B0-----:R-:W-:-:S10]  /*1de0*/  DMUL R18, R2, UR6 ;  /* 0x0000000602127c28 */ /* 0x001fd40008000000 */
[----:B------:R-:W0:Y:S02]  /*1df0*/  F2F.F32.F64 R18, R18 ;  /* 0x0000001200127310 */ /* 0x000e240000301000 */
[----:B0-----:R-:W-:-:S07]  /*1e00*/  FSEL R30, -R18, R18, !P0 ;  /* 0x00000012121e7208 */ /* 0x001fce0004000100 */
.L_x_10:
[----:B------:R-:W0:Y:S01]  /*1e10*/  F2F.F64.F32 R28, UR5 ;  /* 0x00000005001c7d10 */ /* 0x000e220008201800 */
[----:B------:R-:W1:Y:S01]  /*1e20*/  LDC R18, c[0x0][0x41c] ;  /* 0x00010700ff127b82 */ /* 0x000e620000000800 */
[----:B------:R-:W-:Y:S01]  /*1e30*/  UMOV UR18, 0x54524550 ;  /* 0x5452455000127882 */ /* 0x000fe20000000000 */
[----:B------:R-:W-:Y:S01]  /*1e40*/  UMOV UR19, 0x400921fb ;  /* 0x400921fb00137882 */ /* 0x000fe20000000000 */
[----:B------:R-:W-:Y:S01]  /*1e50*/  FMUL R2, R30, R30 ;  /* 0x0000001e1e027220 */ /* 0x000fe20000400000 */
[----:B------:R-:W-:Y:S01]  /*1e60*/  LOP3.LUT R3, R31, 0x1, RZ, 0xc0, !PT ;  /* 0x000000011f037812 */ /* 0x000fe200078ec0ff */
[----:B------:R-:W-:Y:S01]  /*1e70*/  UMOV UR6, 0x7f3db3fc ;  /* 0x7f3db3fc00067882 */ /* 0x000fe20000000000 */
[----:B------:R-:W-:Y:S01]  /*1e80*/  UMOV UR7, 0x4012d97c ;  /* 0x4012d97c00077882 */ /* 0x000fe20000000000 */
[----:B------:R-:W-:Y:S01]  /*1e90*/  FFMA R21, R2, R21, -0.0013887860113754868507 ;  /* 0xbab607ed02157423 */ /* 0x000fe20000000015 */
[----:B------:R-:W-:Y:S01]  /*1ea0*/  ISETP.NE.U32.AND P3, PT, R3, 0x1, PT ;  /* 0x000000010300780c */ /* 0x000fe20003f65070 */
[----:B------:R-:W-:Y:S01]  /*1eb0*/  UMOV UR10, 0x54524550 ;  /* 0x54524550000a7882 */ /* 0x000fe20000000000 */
[----:B------:R-:W-:Y:S01]  /*1ec0*/  UMOV UR11, 0x3ff921fb ;  /* 0x3ff921fb000b7882 */ /* 0x000fe20000000000 */
[----:B------:R-:W-:Y:S01]  /*1ed0*/  FADD R19, R23, R32 ;  /* 0x0000002017137221 */ /* 0x000fe20000000000 */
[----:B------:R-:W-:Y:S01]  /*1ee0*/  FSEL R21, R21, -0.00019574658654164522886, !P3 ;  /* 0xb94d415315157808 */ /* 0x000fe20005800000 */
[----:B------:R-:W-:Y:S01]  /*1ef0*/  FADD R25, R23, R25 ;  /* 0x0000001917197221 */ /* 0x000fe20000000000 */
[C---:B0-----:R-:W-:Y:S01]  /*1f00*/  DSETP.GE.AND P4, PT, R28.reuse, UR18, PT ;  /* 0x000000121c007e2a */ /* 0x041fe2000bf86000 */
[----:B------:R-:W-:Y:S01]  /*1f10*/  FSEL R41, R41, 0.041666727513074874878, P3 ;  /* 0x3d2aaabb29297808 */ /* 0x000fe20001800000 */
[C---:B------:R-:W-:Y:S01]  /*1f20*/  DSETP.GTU.AND P1, PT, R28.reuse, UR18, PT ;  /* 0x000000121c007e2a */ /* 0x040fe2000bf2c000 */
[----:B------:R-:W-:Y:S01]  /*1f30*/  UMOV UR19, 0x401921fb ;  /* 0x401921fb00137882 */ /* 0x000fe20000000000 */
[C---:B------:R-:W-:Y:S01]  /*1f40*/  DSETP.GTU.AND P0, PT, R28.reuse, UR6, PT ;  /* 0x000000061c007e2a */ /* 0x040fe2000bf0c000 */
[----:B------:R-:W-:Y:S01]  /*1f50*/  FSEL R3, -R42, -0.4999999701976776123, P3 ;  /* 0xbeffffff2a037808 */ /* 0x000fe20001800100 */
[C---:B------:R-:W-:Y:S01]  /*1f60*/  DSETP.GTU.AND P5, PT, R28.reuse, UR18, PT ;  /* 0x000000121c007e2a */ /* 0x040fe2000bfac000 */
[----:B------:R-:W-:Y:S01]  /*1f70*/  FFMA R41, R2, R21, R41 ;  /* 0x0000001502297223 */ /* 0x000fe20000000029 */
[C---:B------:R-:W-:Y:S01]  /*1f80*/  DSETP.GTU.AND P2, PT, R28.reuse, UR10, PT ;  /* 0x0000000a1c007e2a */ /* 0x040fe2000bf4c000 */
[----:B------:R-:W-:Y:S01]  /*1f90*/  FSEL R21, R30, 1, P3 ;  /* 0x3f8000001e157808 */ /* 0x000fe20001800000 */
[C---:B------:R-:W-:Y:S01]  /*1fa0*/  DSETP.GE.AND P0, PT, R28.reuse, UR10, !P0 ;  /* 0x0000000a1c007e2a */ /* 0x040fe2000c706000 */
[----:B------:R-:W-:Y:S01]  /*1fb0*/  FSETP.LE.AND P1, PT, RZ, UR5, !P1 ;  /* 0x00000005ff007c0b */ /* 0x000fe2000cf23000 */
[C---:B------:R-:W-:Y:S01]  /*1fc0*/  FFMA R3, R2.reuse, R41, R3 ;  /* 0x0000002902037223 */ /* 0x040fe20000000003 */
[----:B------:R-:W-:Y:S01]  /*1fd0*/  LOP3.LUT P3, RZ, R31, 0x2, RZ, 0xc0, !PT ;  /* 0x000000021fff7812 */ /* 0x000fe2000786c0ff */
[----:B------:R-:W-:Y:S01]  /*1fe0*/  DSETP.GE.OR P2, PT, R28, UR6, !P2 ;  /* 0x000000061c007e2a */ /* 0x000fe2000d746400 */
[----:B------:R-:W-:Y:S01]  /*1ff0*/  @P4 FSEL R32, R19, R32, !P5 ;  /* 0x0000002013204208 */ /* 0x000fe20006800000 */
[----:B------:R-:W-:Y:S01]  /*2000*/  FFMA R2, R2, R21, RZ ;  /* 0x0000001502027223 */ /* 0x000fe200000000ff */
[----:B-1----:R-:W-:-:S03]  /*2010*/  FSETP.GE.AND P4, PT, R18, 1, PT ;  /* 0x3f8000001200780b */ /* 0x002fc60003f86000 */
[----:B------:R-:W-:-:S04]  /*2020*/  FFMA R21, R2, R3, R21 ;  /* 0x0000000302157223 */ /* 0x000fc80000000015 */
[C---:B------:R-:W-:Y:S01]  /*2030*/  @P1 FADD R26, R23.reuse, R26 ;  /* 0x0000001a171a1221 */ /* 0x040fe20000000000 */
[C---:B------:R-:W-:Y:S01]  /*2040*/  @P0 FADD R33, R23.reuse, R33 ;  /* 0x0000002117210221 */ /* 0x040fe20000000000 */
[----:B------:R-:W-:Y:S02]  /*2050*/  @P3 FADD R21, RZ, -R21 ;  /* 0x80000015ff153221 */ /* 0x000fe40000000000 */
[----:B------:R-:W-:Y:S02]  /*2060*/  @P2 FADD R27, R23, R27 ;  /* 0x0000001b171b2221 */ /* 0x000fe40000000000 */
[----:B------:R-:W-:Y:S05]  /*2070*/  @!P4 BRA `(.L_x_12) ;  /* 0x0000001400a0c947 */ /* 0x000fea0003800000 */
[----:B------:R-:W-:Y:S01]  /*2080*/  BSSY.RECONVERGENT B2, `(.L_x_12) ;  /* 0x0000167000027945 */ /* 0x000fe20003800200 */
[----:B------:R-:W-:Y:S01]  /*2090*/  IMAD.MOV.U32 R20, RZ, RZ, 0x3f800000 ;  /* 0x3f800000ff147424 */ /* 0x000fe200078e00ff */
[----:B------:R-:W-:Y:S02]  /*20a0*/  PRMT R19, RZ, 0x7610, R19 ;  /* 0x00007610ff137816 */ /* 0x000fe40000000013 */
[----:B------:R-:W-:-:S07]  /*20b0*/  PRMT R18, RZ, 0x7610, R18 ;  /* 0x00007610ff127816 */ /* 0x000fce0000000012 */
.L_x_30:
[C---:B------:R-:W-:Y:S01]  /*20c0*/  FSETP.NEU.AND P3, PT, |R34|.reuse, +INF , PT ;  /* 0x7f8000002200780b */ /* 0x040fe20003f6d200 */
[----:B------:R-:W-:Y:S01]  /*20d0*/  IMAD.MOV.U32 R41, RZ, RZ, R24 ;  /* 0x000000ffff297224 */ /* 0x000fe200078e0018 */
[----:B------:R-:W-:Y:S02]  /*20e0*/  MOV R43, UR4 ;  /* 0x00000004002b7c02 */ /* 0x000fe40008000f00 */
[----:B------:R-:W-:-:S13]  /*20f0*/  FSETP.LTU.OR P3, PT, |R34|, 105615, !P3 ;  /* 0x47ce47802200780b */ /* 0x000fda0005f69600 */
[----:B------:R-:W-:Y:S05]  /*2100*/  @P3 BRA `(.L_x_13) ;  /* 0x0000000000983947 */ /* 0x000fea0003800000 */
[----:B------:R-:W-:Y:S01]  /*2110*/  IMAD.MOV.U32 R42, RZ, RZ, RZ ;  /* 0x000000ffff2a7224 */ /* 0x000fe200078e00ff */
[----:B------:R-:W-:Y:S01]  /*2120*/  MOV R41, RZ ;  /* 0x000000ff00297202 */ /* 0x000fe20000000f00 */
[----:B------:R-:W-:-:S07]  /*2130*/  IMAD.MOV.U32 R45, RZ, RZ, RZ ;  /* 0x000000ffff2d7224 */ /* 0x000fce00078e00ff */
.L_x_14:
        /* <DEDUP_REMOVED lines=11> */
[----:B------:R-:W-:Y:S01]  /*21f0*/  ISETP.NE.AND P4, PT, RZ, UR12, PT ;  /* 0x0000000cff007c0c */ /* 0x000fe2000bf85270 */
[----:B------:R1:W-:Y:S04]  /*2200*/  STL [R1+0x18], R42 ;  /* 0x0000182a01007387 */ /* 0x0003e80000100800 */
[----:B------:R-:W2:Y:S04]  /*2210*/  LDL R41, [UR13+0x18] ;  /* 0x0000180dff297983 */ /* 0x000ea80008100800 */
[----:B0-----:R-:W2:Y:S04]  /*2220*/  LDL R2, [UR13+0x14] ;  /* 0x0000140dff027983 */ /* 0x001ea80008100800 */
[----:B------:R-:W3:Y:S01]  /*2230*/  @P4 LDL R3, [UR13+0x10] ;  /* 0x0000100dff034983 */ /* 0x000ee20008100800 */
[----:B------:R-:W-:Y:S01]  /*2240*/  UMOV UR6, 0x54442d19 ;  /* 0x54442d1900067882 */ /* 0x000fe20000000000 */
[----:B------:R-:W-:Y:S01]  /*2250*/  UMOV UR7, 0x3bf921fb ;  /* 0x3bf921fb00077882 */ /* 0x000fe20000000000 */
[----:B------:R-:W-:-:S02]  /*2260*/  ISETP.GE.AND P5, PT, R34, RZ, PT ;  /* 0x000000ff2200720c */ /* 0x000fc40003fa6270 */
[----:B--2---:R-:W-:Y:S02]  /*2270*/  @P4 SHF.L.W.U32.HI R41, R2, UR12, R41 ;  /* 0x0000000c02294c19 */ /* 0x004fe40008010e29 */
[----:B---3--:R-:W-:Y:S02]  /*2280*/  @P4 SHF.L.W.U32.HI R2, R3, UR12, R2 ;  /* 0x0000000c03024c19 */ /* 0x008fe40008010e02 */
[--C-:B-1----:R-:W-:Y:S02]  /*2290*/  SHF.R.U32.HI R42, RZ, 0x1e, R41.reuse ;  /* 0x0000001eff2a7819 */ /* 0x102fe40000011629 */
[C---:B------:R-:W-:Y:S01]  /*22a0*/  SHF.L.W.U32.HI R43, R2.reuse, 0x2, R41 ;  /* 0x00000002022b7819 */ /* 0x040fe20000010e29 */
[----:B------:R-:W-:-:S03]  /*22b0*/  IMAD.SHL.U32 R2, R2, 0x4, RZ ;  /* 0x0000000402027824 */ /* 0x000fc600078e00ff */
[----:B------:R-:W-:Y:S02]  /*22c0*/  SHF.R.S32.HI R3, RZ, 0x1f, R43 ;  /* 0x0000001fff037819 */ /* 0x000fe4000001142b */
[----:B------:R-:W-:Y:S02]  /*22d0*/  LOP3.LUT R44, R43, R34, RZ, 0x3c, !PT ;  /* 0x000000222b2c7212 */ /* 0x000fe400078e3cff */
[C---:B------:R-:W-:Y:S02]  /*22e0*/  LOP3.LUT R2, R3.reuse, R2, RZ, 0x3c, !PT ;  /* 0x0000000203027212 */ /* 0x040fe400078e3cff */
[----:B------:R-:W-:Y:S02]  /*22f0*/  LOP3.LUT R3, R3, R43, RZ, 0x3c, !PT ;  /* 0x0000002b03037212 */ /* 0x000fe400078e3cff */
[----:B------:R-:W-:Y:S02]  /*2300*/  ISETP.GE.AND P4, PT, R44, RZ, PT ;  /* 0x000000ff2c00720c */ /* 0x000fe40003f86270 */
[----:B------:R-:W-:-:S02]  /*2310*/  LEA.HI R43, R43, R42, RZ, 0x1 ;  /* 0x0000002a2b2b7211 */ /* 0x000fc400078f08ff */
[----:B------:R-:W0:Y:S02]  /*2320*/  I2F.F64.S64 R2, R2 ;  /* 0x0000000200027312 */ /* 0x000e240000301c00 */
[----:B------:R-:W-:Y:S01]  /*2330*/  @!P5 IADD3 R43, PT, PT, -R43, RZ, RZ ;  /* 0x000000ff2b2bd210 */ /* 0x000fe20007ffe1ff */
[----:B0-----:R-:W-:-:S10]  /*2340*/  DMUL R30, R2, UR6 ;  /* 0x00000006021e7c28 */ /* 0x001fd40008000000 */
[----:B------:R-:W0:Y:S02]  /*2350*/  F2F.F32.F64 R30, R30 ;  /* 0x0000001e001e7310 */ /* 0x000e240000301000 */
[----:B0-----:R-:W-:-:S07]  /*2360*/  FSEL R41, -R30, R30, !P4 ;  /* 0x0000001e1e297208 */ /* 0x001fce0006000100 */
.L_x_13:
[----:B------:R-:W-:Y:S02]  /*2370*/  IMAD.MOV.U32 R44, RZ, RZ, 0x37cbac00 ;  /* 0x37cbac00ff2c7424 */ /* 0x000fe400078e00ff */
[----:B------:R-:W-:Y:S01]  /*2380*/  FMUL R3, R41, R41 ;  /* 0x0000002929037220 */ /* 0x000fe20000400000 */
[----:B------:R-:W-:Y:S01]  /*2390*/  LOP3.LUT R2, R43, 0x1, RZ, 0xc0, !PT ;  /* 0x000000012b027812 */ /* 0x000fe200078ec0ff */
[----:B------:R-:W-:Y:S02]  /*23a0*/  IMAD.MOV.U32 R42, RZ, RZ, 0x3c0885e4 ;  /* 0x3c0885e4ff2a7424 */ /* 0x000fe400078e00ff */
[----:B------:R-:W-:Y:S01]  /*23b0*/  FFMA R30, R3, R44, -0.0013887860113754868507 ;  /* 0xbab607ed031e7423 */ /* 0x000fe2000000002c */
[----:B------:R-:W-:Y:S01]  /*23c0*/  ISETP.NE.U32.AND P4, PT, R2, 0x1, PT ;  /* 0x000000010200780c */ /* 0x000fe20003f85070 */
[----:B------:R-:W-:Y:S01]  /*23d0*/  VIADD R2, R43, 0x1 ;  /* 0x000000012b027836 */ /* 0x000fe20000000000 */
[----:B------:R-:W-:Y:S01]  /*23e0*/  MOV R43, 0x3e2aaaa8 ;  /* 0x3e2aaaa8002b7802 */ /* 0x000fe20000000f00 */
[----:B------:R-:W-:Y:S01]  /*23f0*/  IMAD.MOV.U32 R45, RZ, RZ, 0x3f000000 ;  /* 0x3f000000ff2d7424 */ /* 0x000fe200078e00ff */
[----:B------:R-:W-:Y:S01]  /*2400*/  FSEL R30, R30, -0.00019574658654164522886, P4 ;  /* 0xb94d41531e1e7808 */ /* 0x000fe20002000000 */
[----:B------:R-:W-:Y:S01]  /*2410*/  IMAD.U32 R47, RZ, RZ, UR4 ;  /* 0x00000004ff2f7e24 */ /* 0x000fe2000f8e00ff */
[----:B------:R-:W-:-:S02]  /*2420*/  FSEL R46, R42, 0.041666727513074874878, !P4 ;  /* 0x3d2aaabb2a2e7808 */ /* 0x000fc40006000000 */
[----:B------:R-:W-:Y:S02]  /*2430*/  LOP3.LUT P5, RZ, R2, 0x2, RZ, 0xc0, !PT ;  /* 0x0000000202ff7812 */ /* 0x000fe400078ac0ff */
[----:B------:R-:W-:Y:S01]  /*2440*/  FSEL R2, R41, 1, !P4 ;  /* 0x3f80000029027808 */ /* 0x000fe20006000000 */
[----:B------:R-:W-:Y:S01]  /*2450*/  FFMA R30, R3, R30, R46 ;  /* 0x0000001e031e7223 */ /* 0x000fe2000000002e */
[----:B------:R-:W-:Y:S01]  /*2460*/  FSEL R41, -R43, -0.4999999701976776123, !P4 ;  /* 0xbeffffff2b297808 */ /* 0x000fe20006000100 */
[----:B------:R-:W-:Y:S02]  /*2470*/  IMAD.MOV.U32 R46, RZ, RZ, R24 ;  /* 0x000000ffff2e7224 */ /* 0x000fe400078e0018 */
[C---:B------:R-:W-:Y:S02]  /*2480*/  FFMA R31, R3.reuse, R2, RZ ;  /* 0x00000002031f7223 */ /* 0x040fe400000000ff */
[----:B------:R-:W-:-:S04]  /*2490*/  FFMA R30, R3, R30, R41 ;  /* 0x0000001e031e7223 */ /* 0x000fc80000000029 */
[----:B------:R-:W-:-:S04]  /*24a0*/  FFMA R31, R31, R30, R2 ;  /* 0x0000001e1f1f7223 */ /* 0x000fc80000000002 */
[----:B------:R-:W-:-:S04]  /*24b0*/  @P5 FADD R31, RZ, -R31 ;  /* 0x8000001fff1f5221 */ /* 0x000fc80000000000 */
[----:B------:R-:W-:-:S04]  /*24c0*/  FMUL R31, R31, R20 ;  /* 0x000000141f1f7220 */ /* 0x000fc80000400000 */
[----:B------:R-:W-:-:S05]  /*24d0*/  FFMA R2, R22, R31, R35 ;  /* 0x0000001f16027223 */ /* 0x000fca0000000023 */
[----:B------:R-:W-:-:S05]  /*24e0*/  LOP3.LUT R3, R45, 0x80000000, R2, 0xb8, !PT ;  /* 0x800000002d037812 */ /* 0x000fca00078eb802 */
[----:B------:R-:W-:-:S04]  /*24f0*/  FADD.RZ R3, R2, R3 ;  /* 0x0000000302037221 */ /* 0x000fc8000000c000 */
[----:B------:R0:W1:Y:S01]  /*2500*/  F2I.TRUNC.NTZ R41, R3 ;  /* 0x0000000300297305 */ /* 0x000062000020f100 */
[----:B------:R-:W-:Y:S05]  /*2510*/  @P3 BRA `(.L_x_15) ;  /* 0x0000000000983947 */ /* 0x000fea0003800000 */
[----:B------:R-:W-:Y:S01]  /*2520*/  MOV R48, RZ ;  /* 0x000000ff00307202 */ /* 0x000fe20000000f00 */
[----:B------:R-:W-:Y:S02]  /*2530*/  IMAD.MOV.U32 R51, RZ, RZ, RZ ;  /* 0x000000ffff337224 */ /* 0x000fe400078e00ff */
[----:B------:R-:W-:-:S07]  /*2540*/  IMAD.MOV.U32 R47, RZ, RZ, RZ ;  /* 0x000000ffff2f7224 */ /* 0x000fce00078e00ff */
.L_x_16:
[----:B0-----:R-:W0:Y:S02]  /*2550*/  LDC.64 R2, c[0x4][RZ] ;  /* 0x01000000ff027b82 */ /* 0x001e240000000a00 */
[----:B0-----:R-:W-:-:S05]  /*2560*/  IMAD.WIDE.U32 R30, R47, 0x4, R2 ;  /* 0x000000042f1e7825 */ /* 0x001fca00078e0002 */
[----:B------:R-:W2:Y:S02]  /*2570*/  LDG.E.CONSTANT R2, desc[UR14][R30.64] ;  /* 0x0000000e1e027981 */ /* 0x000ea4000c1e9900 */
[----:B--2---:R-:W-:-:S03]  /*2580*/  IMAD.WIDE.U32 R2, R2, UR9, RZ ;  /* 0x0000000902027c25 */ /* 0x004fc6000f8e00ff */
[----:B------:R-:W-:Y:S02]  /*2590*/  IADD3 R49, P4, PT, R2, R48, RZ ;  /* 0x0000003002317210 */ /* 0x000fe40007f9e0ff */
[C---:B------:R-:W-:Y:S01]  /*25a0*/  LEA R2, R47.reuse, UR17, 0x2 ;  /* 0x000000112f027c11 */ /* 0x040fe2000f8e10ff */
[----:B------:R-:W-:Y:S01]  /*25b0*/  VIADD R47, R47, 0x1 ;  /* 0x000000012f2f7836 */ /* 0x000fe20000000000 */
[----:B------:R-:W-:-:S03]  /*25c0*/  IADD3.X R48, PT, PT, R3, R51, RZ, P4, !PT ;  /* 0x0000003303307210 */ /* 0x000fc600027fe4ff */
[----:B------:R2:W-:Y:S01]  /*25d0*/  STL [R2], R49 ;  /* 0x0000003102007387 */ /* 0x0005e20000100800 */
[----:B------:R-:W-:-:S13]  /*25e0*/  ISETP.NE.AND P3, PT, R47, 0x6, PT ;  /* 0x000000062f00780c */ /* 0x000fda0003f65270 */
[----:B--2---:R-:W-:Y:S05]  /*25f0*/  @P3 BRA `(.L_x_16) ;  /* 0xfffffffc00d43947 */ /* 0x004fea000383ffff */
[----:B------:R-:W-:Y:S01]  /*2600*/  ISETP.NE.AND P3, PT, RZ, UR12, PT ;  /* 0x0000000cff007c0c */ /* 0x000fe2000bf65270 */
[----:B------:R0:W-:Y:S04]  /*2610*/  STL [R1+0x18], R48 ;  /* 0x0000183001007387 */ /* 0x0001e80000100800 */
[----:B------:R-:W2:Y:S04]  /*2620*/  LDL R46, [UR13+0x18] ;  /* 0x0000180dff2e7983 */ /* 0x000ea80008100800 */
[----:B------:R-:W2:Y:S04]  /*2630*/  LDL R3, [UR13+0x14] ;  /* 0x0000140dff037983 */ /* 0x000ea80008100800 */
[----:B------:R-:W3:Y:S01]  /*2640*/  @P3 LDL R2, [UR13+0x10] ;  /* 0x0000100dff023983 */ /* 0x000ee20008100800 */
[----:B------:R-:W-:Y:S01]  /*2650*/  UMOV UR6, 0x54442d19 ;  /* 0x54442d1900067882 */ /* 0x000fe20000000000 */
[----:B------:R-:W-:Y:S01]  /*2660*/  UMOV UR7, 0x3bf921fb ;  /* 0x3bf921fb00077882 */ /* 0x000fe20000000000 */
[----:B------:R-:W-:-:S02]  /*2670*/  ISETP.GE.AND P4, PT, R34, RZ, PT ;  /* 0x000000ff2200720c */ /* 0x000fc40003f86270 */
[----:B--2---:R-:W-:Y:S02]  /*2680*/  @P3 SHF.L.W.U32.HI R46, R3, UR12, R46 ;  /* 0x0000000c032e3c19 */ /* 0x004fe40008010e2e */
[----:B---3--:R-:W-:-:S04]  /*2690*/  @P3 SHF.L.W.U32.HI R3, R2, UR12, R3 ;  /* 0x0000000c02033c19 */ /* 0x008fc80008010e03 */
[C-C-:B------:R-:W-:Y:S01]  /*26a0*/  SHF.L.W.U32.HI R47, R3.reuse, 0x2, R46.reuse ;  /* 0x00000002032f7819 */ /* 0x140fe20000010e2e */
[----:B------:R-:W-:Y:S01]  /*26b0*/  IMAD.SHL.U32 R3, R3, 0x4, RZ ;  /* 0x0000000403037824 */ /* 0x000fe200078e00ff */
[----:B------:R-:W-:Y:S02]  /*26c0*/  SHF.R.U32.HI R46, RZ, 0x1e, R46 ;  /* 0x0000001eff2e7819 */ /* 0x000fe4000001162e */
[----:B------:R-:W-:Y:S02]  /*26d0*/  SHF.R.S32.HI R30, RZ, 0x1f, R47 ;  /* 0x0000001fff1e7819 */ /* 0x000fe4000001142f */
[----:B0-----:R-:W-:Y:S02]  /*26e0*/  LOP3.LUT R48, R47, R34, RZ, 0x3c, !PT ;  /* 0x000000222f307212 */ /* 0x001fe400078e3cff */
[C---:B------:R-:W-:Y:S02]  /*26f0*/  LOP3.LUT R2, R30.reuse, R3, RZ, 0x3c, !PT ;  /* 0x000000031e027212 */ /* 0x040fe400078e3cff */
[----:B------:R-:W-:-:S02]  /*2700*/  LOP3.LUT R3, R30, R47, RZ, 0x3c, !PT ;  /* 0x0000002f1e037212 */ /* 0x000fc400078e3cff */
[----:B------:R-:W-:Y:S02]  /*2710*/  LEA.HI R47, R47, R46, RZ, 0x1 ;  /* 0x0000002e2f2f7211 */ /* 0x000fe400078f08ff */
[----:B------:R-:W-:Y:S02]  /*2720*/  ISETP.GE.AND P3, PT, R48, RZ, PT ;  /* 0x000000ff3000720c */ /* 0x000fe40003f66270 */
[----:B------:R-:W0:Y:S01]  /*2730*/  I2F.F64.S64 R2, R2 ;  /* 0x0000000200027312 */ /* 0x000e220000301c00 */
[----:B------:R-:W-:Y:S01]  /*2740*/  @!P4 IMAD.MOV R47, RZ, RZ, -R47 ;  /* 0x000000ffff2fc224 */ /* 0x000fe200078e0a2f */
[----:B0-----:R-:W-:-:S10]  /*2750*/  DMUL R30, R2, UR6 ;  /* 0x00000006021e7c28 */ /* 0x001fd40008000000 */
[----:B------:R-:W0:Y:S02]  /*2760*/  F2F.F32.F64 R30, R30 ;  /* 0x0000001e001e7310 */ /* 0x000e240000301000 */
[----:B0-----:R-:W-:-:S07]  /*2770*/  FSEL R46, -R30, R30, !P3 ;  /* 0x0000001e1e2e7208 */ /* 0x001fce0005800100 */
.L_x_15:
[C---:B------:R-:W-:Y:S01]  /*2780*/  LOP3.LUT R2, R47.reuse, 0x1, RZ, 0xc0, !PT ;  /* 0x000000012f027812 */ /* 0x040fe200078ec0ff */
[----:B0-----:R-:W-:Y:S01]  /*2790*/  FMUL R3, R46, R46 ;  /* 0x0000002e2e037220 */ /* 0x001fe20000400000 */
[----:B------:R-:W-:Y:S01]  /*27a0*/  VIADD R47, R47, 0x1 ;  /* 0x000000012f2f7836 */ /* 0x000fe20000000000 */
[----:B------:R-:W1:Y:S01]  /*27b0*/  LDC R48, c[0x0][0x414] ;  /* 0x00010500ff307b82 */ /* 0x000e620000000800 */
[----:B------:R-:W-:Y:S01]  /*27c0*/  ISETP.NE.U32.AND P3, PT, R2, 0x1, PT ;  /* 0x000000010200780c */ /* 0x000fe20003f65070 */
[----:B------:R-:W-:Y:S01]  /*27d0*/  FFMA R2, R3, R44, -0.0013887860113754868507 ;  /* 0xbab607ed03027423 */ /* 0x000fe2000000002c */
[----:B------:R-:W0:Y:S01]  /*27e0*/  LDCU UR6, c[0x0][0x418] ;  /* 0x00008300ff0677ac */ /* 0x000e220008000800 */
[----:B------:R-:W-:Y:S02]  /*27f0*/  LOP3.LUT P4, RZ, R47, 0x2, RZ, 0xc0, !PT ;  /* 0x000000022fff7812 */ /* 0x000fe4000788c0ff */
[----:B------:R-:W-:Y:S02]  /*2800*/  FSEL R42, R42, 0.041666727513074874878, !P3 ;  /* 0x3d2aaabb2a2a7808 */ /* 0x000fe40005800000 */
[----:B------:R-:W-:-:S02]  /*2810*/  FSEL R30, R2, -0.00019574658654164522886, P3 ;  /* 0xb94d4153021e7808 */ /* 0x000fc40001800000 */
[----:B------:R-:W-:Y:S02]  /*2820*/  FSEL R2, R46, 1, !P3 ;  /* 0x3f8000002e027808 */ /* 0x000fe40005800000 */
[----:B------:R-:W-:Y:S01]  /*2830*/  FSEL R43, -R43, -0.4999999701976776123, !P3 ;  /* 0xbeffffff2b2b7808 */ /* 0x000fe20005800100 */
[C---:B------:R-:W-:Y:S02]  /*2840*/  FFMA R30, R3.reuse, R30, R42 ;  /* 0x0000001e031e7223 */ /* 0x040fe4000000002a */
[C---:B------:R-:W-:Y:S02]  /*2850*/  FFMA R31, R3.reuse, R2, RZ ;  /* 0x00000002031f7223 */ /* 0x040fe400000000ff */
[----:B------:R-:W-:-:S04]  /*2860*/  FFMA R30, R3, R30, R43 ;  /* 0x0000001e031e7223 */ /* 0x000fc8000000002b */
[----:B------:R-:W-:Y:S01]  /*2870*/  FFMA R31, R31, R30, R2 ;  /* 0x0000001e1f1f7223 */ /* 0x000fe20000000002 */
[----:B-1----:R-:W-:-:S03]  /*2880*/  ISETP.GE.AND P3, PT, R41, R48, PT ;  /* 0x000000302900720c */ /* 0x002fc60003f66270 */
[----:B------:R-:W-:Y:S01]  /*2890*/  @P4 FADD R31, RZ, -R31 ;  /* 0x8000001fff1f4221 */ /* 0x000fe20000000000 */
[----:B------:R-:W-:-:S03]  /*28a0*/  ISETP.LT.OR P3, PT, R41, RZ, P3 ;  /* 0x000000ff2900720c */ /* 0x000fc60001f61670 */
[----:B------:R-:W-:-:S04]  /*28b0*/  FMUL R31, R31, R20 ;  /* 0x000000141f1f7220 */ /* 0x000fc80000400000 */
[----:B------:R-:W-:-:S05]  /*28c0*/  FFMA R2, R21, R31, R36 ;  /* 0x0000001f15027223 */ /* 0x000fca0000000024 */
[----:B------:R-:W-:-:S05]  /*28d0*/  LOP3.LUT R45, R45, 0x80000000, R2, 0xb8, !PT ;  /* 0x800000002d2d7812 */ /* 0x000fca00078eb802 */
[----:B------:R-:W-:-:S04]  /*28e0*/  FADD.RZ R45, R2, R45 ;  /* 0x0000002d022d7221 */ /* 0x000fc8000000c000 */
[----:B------:R-:W0:Y:S02]  /*28f0*/  F2I.TRUNC.NTZ R42, R45 ;  /* 0x0000002d002a7305 */ /* 0x000e24000020f100 */
[----:B0-----:R-:W-:-:S04]  /*2900*/  ISETP.GE.AND P4, PT, R42, UR6, PT ;  /* 0x000000062a007c0c */ /* 0x001fc8000bf86270 */
[----:B------:R-:W-:-:S04]  /*2910*/  ISETP.LT.OR P4, PT, R42, RZ, P4 ;  /* 0x000000ff2a00720c */ /* 0x000fc80002781670 */
[----:B------:R-:W-:-:S13]  /*2920*/  PLOP3.LUT P3, PT, P3, P4, PT, 0xf8, 0x8f ;  /* 0x00000000008f781c */ /* 0x000fda0001f69f70 */
[----:B------:R-:W-:Y:S05]  /*2930*/  @P3 BRA `(.L_x_17) ;  /* 0x0000000c006c3947 */ /* 0x000fea0003800000 */
[----:B------:R-:W0:Y:S01]  /*2940*/  LDC.64 R46, c[0x0][0x3f8] ;  /* 0x0000fe00ff2e7b82 */ /* 0x000e220000000a00 */
[----:B------:R-:W-:-:S07]  /*2950*/  IMAD R41, R42, R48, R41 ;  /* 0x000000302a297224 */ /* 0x000fce00078e0229 */
[----:B------:R-:W1:Y:S08]  /*2960*/  LDC.64 R30, c[0x0][0x400] ;  /* 0x00010000ff1e7b82 */ /* 0x000e700000000a00 */
[----:B------:R-:W2:Y:S01]  /*2970*/  LDC.64 R2, c[0x0][0x408] ;  /* 0x00010200ff027b82 */ /* 0x000ea20000000a00 */
[----:B0-----:R-:W-:-:S04]  /*2980*/  IMAD.WIDE R46, R41, 0x4, R46 ;  /* 0x00000004292e7825 */ /* 0x001fc800078e022e */
[----:B-1----:R-:W-:-:S05]  /*2990*/  IMAD.WIDE R30, R41, 0x4, R30 ;  /* 0x00000004291e7825 */ /* 0x002fca00078e021e */
[----:B------:R0:W5:Y:S01]  /*29a0*/  LDG.E R42, desc[UR14][R30.64] ;  /* 0x0000000e1e2a7981 */ /* 0x000162000c1e1900 */
[----:B--2---:R-:W-:-:S03]  /*29b0*/  IMAD.WIDE R2, R41, 0x4, R2 ;  /* 0x0000000429027825 */ /* 0x004fc600078e0202 */
[----:B------:R0:W5:Y:S04]  /*29c0*/  LDG.E R41, desc[UR14][R46.64] ;  /* 0x0000000e2e297981 */ /* 0x000168000c1e1900 */
[----:B------:R0:W5:Y:S01]  /*29d0*/  LDG.E R43, desc[UR14][R2.64] ;  /* 0x0000000e022b7981 */ /* 0x000162000c1e1900 */
[----:B------:R-:W-:-:S04]  /*29e0*/  FSETP.NEU.AND P3, PT, |R34|, +INF , PT ;  /* 0x7f8000002200780b */ /* 0x000fc80003f6d200 */
[----:B------:R-:W-:Y:S01]  /*29f0*/  FSETP.LTU.OR P3, PT, |R34|, 105615, !P3 ;  /* 0x47ce47802200780b */ /* 0x000fe20005f69600 */
[----:B------:R-:W-:Y:S01]  /*2a00*/  IMAD.MOV.U32 R48, RZ, RZ, R24 ;  /* 0x000000ffff307224 */ /* 0x000fe200078e0018 */
[----:B------:R-:W-:-:S11]  /*2a10*/  MOV R49, UR4 ;  /* 0x0000000400317c02 */ /* 0x000fd60008000f00 */
[----:B0-----:R-:W-:Y:S05]  /*2a20*/  @P3 BRA `(.L_x_18) ;  /* 0x0000000000983947 */ /* 0x001fea0003800000 */
[----:B------:R-:W-:Y:S01]  /*2a30*/  IMAD.MOV.U32 R47, RZ, RZ, RZ ;  /* 0x000000ffff2f7224 */ /* 0x000fe200078e00ff */
[----:B------:R-:W-:Y:S01]  /*2a40*/  MOV R45, RZ ;  /* 0x000000ff002d7202 */ /* 0x000fe20000000f00 */
[----:B------:R-:W-:-:S07]  /*2a50*/  IMAD.MOV.U32 R51, RZ, RZ, RZ ;  /* 0x000000ffff337224 */ /* 0x000fce00078e00ff */
.L_x_19:
[----:B0-----:R-:W0:Y:S02]  /*2a60*/  LDC.64 R2, c[0x4][RZ] ;  /* 0x01000000ff027b82 */ /* 0x001e240000000a00 */
[----:B0-----:R-:W-:-:S06]  /*2a70*/  IMAD.WIDE.U32 R2, R45, 0x4, R2 ;  /* 0x000000042d027825 */ /* 0x001fcc00078e0002 */
        /* <DEDUP_REMOVED lines=11> */
[----:B0-----:R-:W2:Y:S04]  /*2b30*/  LDL R46, [UR13+0x18] ;  /* 0x0000180dff2e7983 */ /* 0x001ea80008100800 */
        /* <DEDUP_REMOVED lines=11> */
[----:B-1----:R-:W-:Y:S02]  /*2bf0*/  LOP3.LUT R47, R45, R34, RZ, 0x3c, !PT ;  /* 0x000000222d2f7212 */ /* 0x002fe400078e3cff */
[C---:B------:R-:W-:Y:S02]  /*2c00*/  LOP3.LUT R2, R30.reuse, R3, RZ, 0x3c, !PT ;  /* 0x000000031e027212 */ /* 0x040fe400078e3cff */
[----:B------:R-:W-:-:S02]  /*2c10*/  LOP3.LUT R3, R30, R45, RZ, 0x3c, !PT ;  /* 0x0000002d1e037212 */ /* 0x000fc400078e3cff */
[----:B------:R-:W-:Y:S02]  /*2c20*/  ISETP.GE.AND P3, PT, R47, RZ, PT ;  /* 0x000000ff2f00720c */ /* 0x000fe40003f66270 */
[----:B------:R-:W-:Y:S02]  /*2c30*/  LEA.HI R49, R45, R46, RZ, 0x1 ;  /* 0x0000002e2d317211 */ /* 0x000fe400078f08ff */
[----:B------:R-:W0:Y:S02]  /*2c40*/  I2F.F64.S64 R2, R2 ;  /* 0x0000000200027312 */ /* 0x000e240000301c00 */
[----:B------:R-:W-:Y:S01]  /*2c50*/  @!P4 IADD3 R49, PT, PT, -R49, RZ, RZ ;  /* 0x000000ff3131c210 */ /* 0x000fe20007ffe1ff */
[----:B0-----:R-:W-:-:S10]  /*2c60*/  DMUL R30, R2, UR6 ;  /* 0x00000006021e7c28 */ /* 0x001fd40008000000 */
[----:B------:R-:W0:Y:S02]  /*2c70*/  F2F.F32.F64 R30, R30 ;  /* 0x0000001e001e7310 */ /* 0x000e240000301000 */
[----:B0-----:R-:W-:-:S07]  /*2c80*/  FSEL R48, -R30, R30, !P3 ;  /* 0x0000001e1e307208 */ /* 0x001fce0005800100 */
.L_x_18:
[----:B------:R-:W0:Y:S01]  /*2c90*/  LDC R45, c[0x0][0x410] ;  /* 0x00010400ff2d7b82 */ /* 0x000e220000000800 */
[----:B------:R-:W-:Y:S01]  /*2ca0*/  FMUL R31, R48, R48 ;  /* 0x00000030301f7220 */ /* 0x000fe20000400000 */
[C---:B------:R-:W-:Y:S01]  /*2cb0*/  LOP3.LUT R3, R49.reuse, 0x1, RZ, 0xc0, !PT ;  /* 0x0000000131037812 */ /* 0x040fe200078ec0ff */
[----:B------:R-:W-:Y:S01]  /*2cc0*/  IMAD.MOV.U32 R30, RZ, RZ, 0x3d2aaabb ;  /* 0x3d2aaabbff1e7424 */ /* 0x000fe200078e00ff */
[----:B------:R-:W-:Y:S01]  /*2cd0*/  LOP3.LUT P4, RZ, R49, 0x2, RZ, 0xc0, !PT ;  /* 0x0000000231ff7812 */ /* 0x000fe2000788c0ff */
[----:B------:R-:W-:Y:S01]  /*2ce0*/  FFMA R44, R31, R44, -0.0013887860113754868507 ;  /* 0xbab607ed1f2c7423 */ /* 0x000fe2000000002c */
[----:B------:R-:W-:Y:S01]  /*2cf0*/  ISETP.NE.U32.AND P3, PT, R3, 0x1, PT ;  /* 0x000000010300780c */ /* 0x000fe20003f65070 */
[----:B------:R-:W-:Y:S01]  /*2d00*/  IMAD.MOV.U32 R46, RZ, RZ, 0x3effffff ;  /* 0x3effffffff2e7424 */ /* 0x000fe200078e00ff */
[----:B------:R-:W-:Y:S02]  /*2d10*/  BSSY.RECONVERGENT B3, `(.L_x_20) ;  /* 0x0000017000037945 */ /* 0x000fe40003800200 */
[----:B------:R-:W-:-:S02]  /*2d20*/  FSEL R44, R44, -0.00019574658654164522886, !P3 ;  /* 0xb94d41532c2c7808 */ /* 0x000fc40005800000 */
[----:B------:R-:W-:-:S05]  /*2d30*/  FSEL R30, R30, 0.0083327032625675201416, !P3 ;  /* 0x3c0885e41e1e7808 */ /* 0x000fca0005800000 */
[----:B------:R-:W-:Y:S01]  /*2d40*/  FFMA R30, R31, R44, R30 ;  /* 0x0000002c1f1e7223 */ /* 0x000fe2000000001e */
[----:B------:R-:W-:-:S05]  /*2d50*/  FSEL R44, -R46, -0.16666662693023681641, !P3 ;  /* 0xbe2aaaa82e2c7808 */ /* 0x000fca0005800100 */
[----:B------:R-:W-:Y:S01]  /*2d60*/  FFMA R30, R31, R30, R44 ;  /* 0x0000001e1f1e7223 */ /* 0x000fe2000000002c */
[----:B0-----:R-:W0:Y:S02]  /*2d70*/  MUFU.RCP R2, R45 ;  /* 0x0000002d00027308 */ /* 0x001e240000001000 */
[----:B0-----:R-:W-:-:S04]  /*2d80*/  FFMA R3, R2, -R45, 1 ;  /* 0x3f80000002037423 */ /* 0x001fc8000000082d */
[----:B------:R-:W-:Y:S01]  /*2d90*/  FFMA R3, R2, R3, R2 ;  /* 0x0000000302037223 */ /* 0x000fe20000000002 */
[----:B------:R-:W-:Y:S01]  /*2da0*/  FSEL R2, R48, 1, P3 ;  /* 0x3f80000030027808 */ /* 0x000fe20001800000 */
[----:B------:R-:W0:Y:S02]  /*2db0*/  FCHK P3, R20, R45 ;  /* 0x0000002d14007302 */ /* 0x000e240000060000 */
[----:B------:R-:W-:Y:S02]  /*2dc0*/  FFMA R44, R3, R20, RZ ;  /* 0x00000014032c7223 */ /* 0x000fe400000000ff */
[----:B------:R-:W-:Y:S02]  /*2dd0*/  FFMA R31, R31, R2, RZ ;  /* 0x000000021f1f7223 */ /* 0x000fe400000000ff */
[----:B------:R-:W-:Y:S02]  /*2de0*/  FFMA R46, R44, -R45, R20 ;  /* 0x8000002d2c2e7223 */ /* 0x000fe40000000014 */
[----:B------:R-:W-:-:S02]  /*2df0*/  FFMA R31, R31, R30, R2 ;  /* 0x0000001e1f1f7223 */ /* 0x000fc40000000002 */
[----:B------:R-:W-:Y:S02]  /*2e00*/  FFMA R3, R3, R46, R44 ;  /* 0x0000002e03037223 */ /* 0x000fe4000000002c */
[----:B------:R-:W-:Y:S01]  /*2e10*/  @P4 FADD R31, RZ, -R31 ;  /* 0x8000001fff1f4221 */ /* 0x000fe20000000000 */
[----:B0-----:R-:W-:Y:S06]  /*2e20*/  @!P3 BRA `(.L_x_21) ;  /* 0x000000000014b947 */ /* 0x001fec0003800000 */
[----:B------:R-:W0:Y:S01]  /*2e30*/  LDCU UR6, c[0x0][0x410] ;  /* 0x00008200ff0677ac */ /* 0x000e220008000800 */
[----:B------:R-:W-:Y:S01]  /*2e40*/  MOV R30, 0x2e70 ;  /* 0x00002e70001e7802 */ /* 0x000fe20000000f00 */
[----:B0-----:R-:W-:-:S07]  /*2e50*/  IMAD.U32 R3, RZ, RZ, UR6 ;  /* 0x00000006ff037e24 */ /* 0x001fce000f8e00ff */
[----:B-----5:R-:W-:Y:S05]  /*2e60*/  CALL.REL.NOINC `($__internal_1_$__cuda_sm3x_div_rn_noftz_f32_slowpath) ;  /* 0x0000002000387944 */ /* 0x020fea0003c00000 */
[----:B------:R-:W-:-:S07]  /*2e70*/  MOV R3, R44 ;  /* 0x0000002c00037202 */ /* 0x000fce0000000f00 */
.L_x_21:
[----:B------:R-:W-:Y:S05]  /*2e80*/  BSYNC.RECONVERGENT B3 ;  /* 0x0000000000037941 */ /* 0x000fea0003800200 */
.L_x_20:
[----:B-----5:R-:W-:Y:S01]  /*2e90*/  FFMA R2, R31, R3, R38 ;  /* 0x000000031f027223 */ /* 0x020fe20000000026 */
[----:B------:R-:W-:Y:S01]  /*2ea0*/  LOP3.LUT P3, RZ, R18, 0xff, RZ, 0xc0, !PT ;  /* 0x000000ff12ff7812 */ /* 0x000fe2000786c0ff */
[----:B------:R-:W-:Y:S01]  /*2eb0*/  BSSY.RECONVERGENT B0, `(.L_x_22) ;  /* 0x0000017000007945 */ /* 0x000fe20003800200 */
[----:B------:R-:W-:Y:S02]  /*2ec0*/  LOP3.LUT P6, RZ, R19, 0xff, RZ, 0xc0, !PT ;  /* 0x000000ff13ff7812 */ /* 0x000fe400078cc0ff */
[C---:B------:R-:W-:Y:S02]  /*2ed0*/  FSETP.GEU.OR P5, PT, R2.reuse, R41, !P3 ;  /* 0x000000290200720b */ /* 0x040fe40005fae400 */
[C---:B------:R-:W-:Y:S02]  /*2ee0*/  FSETP.GT.AND P4, PT, R2.reuse, R43, PT ;  /* 0x0000002b0200720b */ /* 0x040fe40003f84000 */
[----:B------:R-:W-:Y:S02]  /*2ef0*/  PLOP3.LUT P5, PT, P5, P6, PT, 0xf8, 0x8f ;  /* 0x00000000008f781c */ /* 0x000fe40002fadf70 */
[----:B------:R-:W-:-:S02]  /*2f00*/  FSETP.GEU.OR P6, PT, R2, R41, P6 ;  /* 0x000000290200720b */ /* 0x000fc400037ce400 */
[----:B------:R-:W-:-:S09]  /*2f10*/  FSETP.GEU.OR P4, PT, R2, R42, !P4 ;  /* 0x0000002a0200720b */ /* 0x000fd2000678e400 */
[----:B------:R-:W-:Y:S05]  /*2f20*/  @P5 BRA `(.L_x_23) ;  /* 0x00000000003c5947 */ /* 0x000fea0003800000 */
[----:B------:R-:W-:Y:S01]  /*2f30*/  UMOV UR6, 0x54524550 ;  /* 0x5452455000067882 */ /* 0x000fe20000000000 */
[----:B------:R-:W-:Y:S01]  /*2f40*/  UMOV UR7, 0x401921fb ;  /* 0x401921fb00077882 */ /* 0x000fe20000000000 */
[--C-:B------:R-:W-:Y:S01]  /*2f50*/  FADD R13, R13, R23.reuse ;  /* 0x000000170d0d7221 */ /* 0x100fe20000000000 */
[C---:B------:R-:W-:Y:S01]  /*2f60*/  DSETP.GTU.AND P5, PT, R28.reuse, UR6, PT ;  /* 0x000000061c007e2a */ /* 0x040fe2000bfac000 */
[----:B------:R-:W-:Y:S01]  /*2f70*/  UMOV UR7, 0x400921fb ;  /* 0x400921fb00077882 */ /* 0x000fe20000000000 */
[--C-:B------:R-:W-:Y:S01]  /*2f80*/  FADD R8, R8, -R23.reuse ;  /* 0x8000001708087221 */ /* 0x100fe20000000000 */
[--C-:B------:R-:W-:Y:S01]  /*2f90*/  @P1 FADD R10, R10, -R23.reuse ;  /* 0x800000170a0a1221 */ /* 0x100fe20000000000 */
[--C-:B------:R-:W-:Y:S01]  /*2fa0*/  @P1 FADD R15, R15, R23.reuse ;  /* 0x000000170f0f1221 */ /* 0x100fe20000000000 */
[--C-:B------:R-:W-:Y:S01]  /*2fb0*/  @P0 FADD R11, R11, -R23.reuse ;  /* 0x800000170b0b0221 */ /* 0x100fe20000000000 */
[----:B------:R-:W-:Y:S01]  /*2fc0*/  DSETP.GE.AND P5, PT, R28, UR6, !P5 ;  /* 0x000000061c007e2a */ /* 0x000fe2000efa6000 */
[--C-:B------:R-:W-:Y:S01]  /*2fd0*/  @P0 FADD R16, R16, R23.reuse ;  /* 0x0000001710100221 */ /* 0x100fe20000000000 */
[--C-:B------:R-:W-:Y:S01]  /*2fe0*/  @P2 FADD R9, R9, -R23.reuse ;  /* 0x8000001709092221 */ /* 0x100fe20000000000 */
[----:B------:R-:W-:-:S11]  /*2ff0*/  @P2 FADD R14, R14, R23 ;  /* 0x000000170e0e2221 */ /* 0x000fd60000000000 */
[--C-:B------:R-:W-:Y:S01]  /*3000*/  @P5 FADD R12, R12, -R23.reuse ;  /* 0x800000170c0c5221 */ /* 0x100fe20000000000 */
[----:B------:R-:W-:-:S07]  /*3010*/  @P5 FADD R17, R17, R23 ;  /* 0x0000001711115221 */ /* 0x000fce0000000000 */
.L_x_23:
[----:B------:R-:W-:Y:S05]  /*3020*/  BSYNC.RECONVERGENT B0 ;  /* 0x0000000000007941 */ /* 0x000fea0003800200 */
.L_x_22:
[----:B------:R-:W-:Y:S04]  /*3030*/  BSSY.RECONVERGENT B0, `(.L_x_24) ;  /* 0x000000e000007945 */ /* 0x000fe80003800200 */
[----:B------:R-:W-:Y:S05]  /*3040*/  @P6 BRA `(.L_x_25) ;  /* 0x0000000000306947 */ /* 0x000fea0003800000 */
[----:B------:R-:W-:Y:S01]  /*3050*/  UMOV UR6, 0x54524550 ;  /* 0x5452455000067882 */ /* 0x000fe20000000000 */
[----:B------:R-:W-:Y:S01]  /*3060*/  UMOV UR7, 0x400921fb ;  /* 0x400921fb00077882 */ /* 0x000fe20000000000 */
[--C-:B------:R-:W-:Y:S01]  /*3070*/  FADD R2, R7, R23.reuse ;  /* 0x0000001707027221 */ /* 0x100fe20000000000 */
[C---:B------:R-:W-:Y:S01]  /*3080*/  DSETP.GE.AND P5, PT, R28.reuse, UR6, PT ;  /* 0x000000061c007e2a */ /* 0x040fe2000bfa6000 */
[----:B------:R-:W-:Y:S01]  /*3090*/  UMOV UR7, 0x401921fb ;  /* 0x401921fb00077882 */ /* 0x000fe20000000000 */
[--C-:B------:R-:W-:Y:S01]  /*30a0*/  FADD R0, R0, R23.reuse ;  /* 0x0000001700007221 */ /* 0x100fe20000000000 */
[----:B------:R-:W-:Y:S01]  /*30b0*/  DSETP.GTU.AND P6, PT, R28, UR6, PT ;  /* 0x000000061c007e2a */ /* 0x000fe2000bfcc000 */
[----:B------:R-:W-:Y:S02]  /*30c0*/  IMAD.MOV.U32 R19, RZ, RZ, 0x1 ;  /* 0x00000001ff137424 */ /* 0x000fe400078e00ff */
[--C-:B------:R-:W-:Y:S01]  /*30d0*/  @P1 FADD R5, R5, R23.reuse ;  /* 0x0000001705051221 */ /* 0x100fe20000000000 */
[--C-:B------:R-:W-:Y:S01]  /*30e0*/  @P0 FADD R6, R6, R23.reuse ;  /* 0x0000001706060221 */ /* 0x100fe20000000000 */
[----:B------:R-:W-:-:S06]  /*30f0*/  @P2 FADD R4, R4, R23 ;  /* 0x0000001704042221 */ /* 0x000fcc0000000000 */
[----:B------:R-:W-:-:S07]  /*3100*/  @P5 FSEL R7, R2, R7, !P6 ;  /* 0x0000000702075208 */ /* 0x000fce0007000000 */
.L_x_25:
[----:B------:R-:W-:Y:S05]  /*3110*/  BSYNC.RECONVERGENT B0 ;  /* 0x0000000000007941 */ /* 0x000fea0003800200 */
.L_x_24:
[----:B------:R-:W-:Y:S01]  /*3120*/  LOP3.LUT P5, RZ, R19, 0xff, RZ, 0xc0, !PT ;  /* 0x000000ff13ff7812 */ /* 0x000fe200078ac0ff */
[----:B------:R-:W-:Y:S03]  /*3130*/  BSSY.RECONVERGENT B0, `(.L_x_26) ;  /* 0x000000f000007945 */ /* 0x000fe60003800200 */
[----:B------:R-:W-:-:S13]  /*3140*/  PLOP3.LUT P4, PT, P3, P4, P5, 0xfe, 0x0 ;  /* 0x000000000000781c */ /* 0x000fda0001f89f56 */
        /* <DEDUP_REMOVED lines=13> */
.L_x_27:
[----:B------:R-:W-:Y:S05]  /*3220*/  BSYNC.RECONVERGENT B0 ;  /* 0x0000000000007941 */ /* 0x000fea0003800200 */
.L_x_26:
[----:B------:R-:W-:-:S04]  /*3230*/  LOP3.LUT R2, R18, 0xff, RZ, 0xc0, !PT ;  /* 0x000000ff12027812 */ /* 0x000fc800078ec0ff */
[----:B------:R-:W-:-:S13]  /*3240*/  ISETP.NE.AND P3, PT, R2, RZ, PT ;  /* 0x000000ff0200720c */ /* 0x000fda0003f65270 */
[----:B------:R-:W-:Y:S05]  /*3250*/  @P5 BRA P3, `(.L_x_17) ;  /* 0x0000000400245947 */ /* 0x000fea0001800000 */
[C---:B------:R-:W-:Y:S01]  /*3260*/  FSETP.NEU.AND P3, PT, |R34|.reuse, +INF , PT ;  /* 0x7f8000002200780b */ /* 0x040fe20003f6d200 */
[----:B------:R-:W-:Y:S01]  /*3270*/  IMAD.U32 R43, RZ, RZ, UR4 ;  /* 0x00000004ff2b7e24 */ /* 0x000fe2000f8e00ff */
[----:B------:R-:W-:Y:S02]  /*3280*/  MOV R41, R24 ;  /* 0x0000001800297202 */ /* 0x000fe40000000f00 */
[----:B------:R-:W-:-:S13]  /*3290*/  FSETP.LTU.OR P3, PT, |R34|, 105615, !P3 ;  /* 0x47ce47802200780b */ /* 0x000fda0005f69600 */
[----:B------:R-:W-:Y:S05]  /*32a0*/  @P3 BRA `(.L_x_28) ;  /* 0x0000000000ac3947 */ /* 0x000fea0003800000 */
[----:B------:R-:W0:Y:S01]  /*32b0*/  LDCU.64 UR18, c[0x4][URZ] ;  /* 0x01000000ff1277ac */ /* 0x000e220008000a00 */
[----:B------:R-:W-:Y:S01]  /*32c0*/  UMOV UR7, URZ ;  /* 0x000000ff00077c82 */ /* 0x000fe20008000000 */
[----:B------:R-:W-:Y:S01]  /*32d0*/  UMOV UR8, URZ ;  /* 0x000000ff00087c82 */ /* 0x000fe20008000000 */
[----:B------:R-:W-:-:S05]  /*32e0*/  UMOV UR6, URZ ;  /* 0x000000ff00067c82 */ /* 0x000fca0008000000 */
.L_x_29:
[----:B0-----:R-:W-:-:S06]  /*32f0*/  UIMAD.WIDE.U32 UR10, UR6, 0x4, UR18 ;  /* 0x00000004060a78a5 */ /* 0x001fcc000f8e0012 */
[----:B------:R-:W-:Y:S02]  /*3300*/  IMAD.U32 R2, RZ, RZ, UR10 ;  /* 0x0000000aff027e24 */ /* 0x000fe4000f8e00ff */
[----:B------:R-:W-:-:S05]  /*3310*/  IMAD.U32 R3, RZ, RZ, UR11 ;  /* 0x0000000bff037e24 */ /* 0x000fca000f8e00ff */
[----:B------:R-:W2:Y:S02]  /*3320*/  LDG.E.CONSTANT R2, desc[UR14][R2.64] ;  /* 0x0000000e02027981 */ /* 0x000ea4000c1e9900 */
[----:B--2---:R-:W-:-:S13]  /*3330*/  R2UR UR10, R2 ;  /* 0x00000000020a72ca */ /* 0x004fda00000e0000 */
[----:B------:R-:W-:-:S04]  /*3340*/  UIMAD.WIDE.U32 UR10, UR10, UR9, URZ ;  /* 0x000000090a0a72a5 */ /* 0x000fc8000f8e00ff */
[----:B------:R-:W-:Y:S02]  /*3350*/  UIADD3 UR7, UP0, UPT, UR10, UR7, URZ ;  /* 0x000000070a077290 */ /* 0x000fe4000ff1e0ff */
[----:B------:R-:W-:Y:S02]  /*3360*/  ULEA UR10, UR6, UR17, 0x2 ;  /* 0x00000011060a7291 */ /* 0x000fe4000f8e10ff */
[----:B------:R-:W-:Y:S02]  /*3370*/  UIADD3 UR6, UPT, UPT, UR6, 0x1, URZ ;  /* 0x0000000106067890 */ /* 0x000fe4000fffe0ff */
[----:B-1----:R-:W-:Y:S01]  /*3380*/  IMAD.U32 R30, RZ, RZ, UR7 ;  /* 0x00000007ff1e7e24 */ /* 0x002fe2000f8e00ff */
[----:B------:R-:W-:Y:S02]  /*3390*/  UIADD3.X UR7, UPT, UPT, UR11, UR8, URZ, UP0, !UPT ;  /* 0x000000080b077290 */ /* 0x000fe400087fe4ff */
[----:B------:R-:W-:Y:S02]  /*33a0*/  UISETP.NE.AND UP0, UPT, UR6, 0x6, UPT ;  /* 0x000000060600788c */ /* 0x000fe4000bf05270 */
[----:B------:R1:W-:Y:S07]  /*33b0*/  STL [UR10], R30 ;  /* 0x0000001eff007987 */ /* 0x0003ee000810080a */
[----:B------:R-:W-:Y:S05]  /*33c0*/  BRA.U UP0, `(.L_x_29) ;  /* 0xfffffffd00c87547 */ /* 0x000fea000b83ffff */
[----:B------:R-:W-:Y:S02]  /*33d0*/  ISETP.NE.AND P3, PT, RZ, UR12, PT ;  /* 0x0000000cff007c0c */ /* 0x000fe4000bf65270 */
[----:B-1----:R-:W-:-:S05]  /*33e0*/  MOV R30, UR7 ;  /* 0x00000007001e7c02 */ /* 0x002fca0008000f00 */
        /* <DEDUP_REMOVED lines=8> */
[----:B---3--:R-:W-:Y:S02]  /*3470*/  @P3 SHF.L.W.U32.HI R2, R3, UR12, R2 ;  /* 0x0000000c03023c19 */ /* 0x008fe40008010e02 */
[--C-:B------:R-:W-:Y:S02]  /*3480*/  SHF.R.U32.HI R42, RZ, 0x1e, R41.reuse ;  /* 0x0000001eff2a7819 */ /* 0x100fe40000011629 */
[C---:B------:R-:W-:Y:S01]  /*3490*/  SHF.L.W.U32.HI R43, R2.reuse, 0x2, R41 ;  /* 0x00000002022b7819 */ /* 0x040fe20000010e29 */
[----:B------:R-:W-:-:S03]  /*34a0*/  IMAD.SHL.U32 R2, R2, 0x4, RZ ;  /* 0x0000000402027824 */ /* 0x000fc600078e00ff */
[----:B------:R-:W-:Y:S02]  /*34b0*/  SHF.R.S32.HI R3, RZ, 0x1f, R43 ;  /* 0x0000001fff037819 */ /* 0x000fe4000001142b */
[----:B------:R-:W-:Y:S02]  /*34c0*/  LOP3.LUT R44, R43, R34, RZ, 0x3c, !PT ;  /* 0x000000222b2c7212 */ /* 0x000fe400078e3cff */
[C---:B------:R-:W-:Y:S02]  /*34d0*/  LOP3.LUT R2, R3.reuse, R2, RZ, 0x3c, !PT ;  /* 0x0000000203027212 */ /* 0x040fe400078e3cff */
[----:B------:R-:W-:Y:S02]  /*34e0*/  LOP3.LUT R3, R3, R43, RZ, 0x3c, !PT ;  /* 0x0000002b03037212 */ /* 0x000fe400078e3cff */
[----:B------:R-:W-:Y:S02]  /*34f0*/  LEA.HI R43, R43, R42, RZ, 0x1 ;  /* 0x0000002a2b2b7211 */ /* 0x000fe400078f08ff */
[----:B------:R-:W-:-:S02]  /*3500*/  ISETP.GE.AND P3, PT, R44, RZ, PT ;  /* 0x000000ff2c00720c */ /* 0x000fc40003f66270 */
[----:B------:R-:W0:Y:S01]  /*3510*/  I2F.F64.S64 R2, R2 ;  /* 0x0000000200027312 */ /* 0x000e220000301c00 */
[----:B------:R-:W-:Y:S01]  /*3520*/  @!P4 IMAD.MOV R43, RZ, RZ, -R43 ;  /* 0x000000ffff2bc224 */ /* 0x000fe200078e0a2b */
[----:B0-----:R-:W-:-:S10]  /*3530*/  DMUL R30, R2, UR6 ;  /* 0x00000006021e7c28 */ /* 0x001fd40008000000 */
[----:B------:R-:W0:Y:S02]  /*3540*/  F2F.F32.F64 R30, R30 ;  /* 0x0000001e001e7310 */ /* 0x000e240000301000 */
[----:B0-----:R-:W-:-:S07]  /*3550*/  FSEL R41, -R30, R30, !P3 ;  /* 0x0000001e1e297208 */ /* 0x001fce0005800100 */
.L_x_28:
[----:B------:R-:W-:Y:S02]  /*3560*/  IMAD.MOV.U32 R2, RZ, RZ, 0x37cbac00 ;  /* 0x37cbac00ff027424 */ /* 0x000fe400078e00ff */
[----:B------:R-:W-:Y:S01]  /*3570*/  FMUL R3, R41, R41 ;  /* 0x0000002929037220 */ /* 0x000fe20000400000 */
[C---:B------:R-:W-:Y:S01]  /*3580*/  LOP3.LUT R30, R43.reuse, 0x1, RZ, 0xc0, !PT ;  /* 0x000000012b1e7812 */ /* 0x040fe200078ec0ff */
[----:B------:R-:W-:Y:S01]  /*3590*/  VIADD R43, R43, 0x1 ;  /* 0x000000012b2b7836 */ /* 0x000fe20000000000 */
[----:B------:R-:W-:Y:S01]  /*35a0*/  MOV R42, 0x3c0885e4 ;  /* 0x3c0885e4002a7802 */ /* 0x000fe20000000f00 */
[----:B------:R-:W-:Y:S01]  /*35b0*/  FFMA R2, R3, R2, -0.0013887860113754868507 ;  /* 0xbab607ed03027423 */ /* 0x000fe20000000002 */
[----:B------:R-:W-:Y:S01]  /*35c0*/  ISETP.NE.U32.AND P3, PT, R30, 0x1, PT ;  /* 0x000000011e00780c */ /* 0x000fe20003f65070 */
[----:B------:R-:W-:Y:S01]  /*35d0*/  IMAD.MOV.U32 R31, RZ, RZ, 0x3e2aaaa8 ;  /* 0x3e2aaaa8ff1f7424 */ /* 0x000fe200078e00ff */
[----:B------:R-:W-:Y:S01]  /*35e0*/  LOP3.LUT P4, RZ, R43, 0x2, RZ, 0xc0, !PT ;  /* 0x000000022bff7812 */ /* 0x000fe2000788c0ff */
[----:B------:R-:W0:Y:S01]  /*35f0*/  LDCU UR6, c[0x0][0x41c] ;  /* 0x00008380ff0677ac */ /* 0x000e220008000800 */
[----:B------:R-:W-:-:S02]  /*3600*/  FSEL R30, R2, -0.00019574658654164522886, P3 ;  /* 0xb94d4153021e7808 */ /* 0x000fc40001800000 */
[----:B------:R-:W-:Y:S02]  /*3610*/  FSEL R42, R42, 0.041666727513074874878, !P3 ;  /* 0x3d2aaabb2a2a7808 */ /* 0x000fe40005800000 */
[----:B------:R-:W-:Y:S02]  /*3620*/  FSEL R2, R41, 1, !P3 ;  /* 0x3f80000029027808 */ /* 0x000fe40005800000 */
[----:B------:R-:W-:Y:S01]  /*3630*/  FSEL R41, -R31, -0.4999999701976776123, !P3 ;  /* 0xbeffffff1f297808 */ /* 0x000fe20005800100 */
[C---:B------:R-:W-:Y:S02]  /*3640*/  FFMA R30, R3.reuse, R30, R42 ;  /* 0x0000001e031e7223 */ /* 0x040fe4000000002a */
[C---:B------:R-:W-:Y:S02]  /*3650*/  FFMA R31, R3.reuse, R2, RZ ;  /* 0x00000002031f7223 */ /* 0x040fe400000000ff */
[----:B------:R-:W-:-:S04]  /*3660*/  FFMA R30, R3, R30, R41 ;  /* 0x0000001e031e7223 */ /* 0x000fc80000000029 */
[----:B------:R-:W-:-:S04]  /*3670*/  FFMA R31, R31, R30, R2 ;  /* 0x0000001e1f1f7223 */ /* 0x000fc80000000002 */
[----:B------:R-:W-:-:S04]  /*3680*/  @P4 FADD R31, RZ, -R31 ;  /* 0x8000001fff1f4221 */ /* 0x000fc80000000000 */
[----:B------:R-:W-:-:S04]  /*3690*/  FMUL R31, R31, R20 ;  /* 0x000000141f1f7220 */ /* 0x000fc80000400000 */
[----:B------:R-:W-:-:S05]  /*36a0*/  FMUL R31, R31, 0.10000000149011611938 ;  /* 0x3dcccccd1f1f7820 */ /* 0x000fca0000400000 */
[----:B------:R-:W-:-:S05]  /*36b0*/  FMNMX R31, R31, 1, !PT ;  /* 0x3f8000001f1f7809 */ /* 0x000fca0007800000 */
[----:B------:R-:W-:-:S05]  /*36c0*/  FADD R20, R31, R20 ;  /* 0x000000141f147221 */ /* 0x000fca0000000000 */
[----:B0-----:R-:W-:-:S13]  /*36d0*/  FSETP.GTU.AND P3, PT, R20, UR6, PT ;  /* 0x0000000614007c0b */ /* 0x001fda000bf6c000 */
[----:B------:R-:W-:Y:S05]  /*36e0*/  @!P3 BRA `(.L_x_30) ;  /* 0xffffffe80074b947 */ /* 0x000fea000383ffff */
.L_x_17:
[----:B------:R-:W-:Y:S05]  /*36f0*/  BSYNC.RECONVERGENT B2 ;  /* 0x0000000000027941 */ /* 0x000fea0003800200 */
.L_x_12:
[----:B------:R-:W-:-:S05]  /*3700*/  FADD R2, R37, UR5 ;  /* 0x0000000525027e21 */ /* 0x000fca0008000000 */
[----:B------:R-:W-:-:S13]  /*3710*/  R2UR UR5, R2 ;  /* 0x00000000020572ca */ /* 0x000fda00000e0000 */
[----:B------:R-:W-:-:S05]  /*3720*/  IMAD.U32 R2, RZ, RZ, UR5 ;  /* 0x00000005ff027e24 */ /* 0x000fca000f8e00ff */
[----:B------:R-:W-:-:S13]  /*3730*/  FSETP.GEU.AND P0, PT, R2, 6.2831854820251464844, PT ;  /* 0x40c90fdb0200780b */ /* 0x000fda0003f0e000 */
[----:B------:R-:W-:Y:S05]  /*3740*/  @!P0 BRA `(.L_x_31) ;  /* 0xffffffdc008c8947 */ /* 0x000fea000383ffff */
[----:B------:R-:W-:-:S05]  /*3750*/  FADD R34, R39, R34 ;  /* 0x0000002227227221 */ /* 0x000fca0000000000 */
[----:B------:R-:W-:-:S13]  /*3760*/  FSETP.GTU.AND P0, PT, R34, 1.5707963705062866211, PT ;  /* 0x3fc90fdb2200780b */ /* 0x000fda0003f0c000 */
[----:B------:R-:W-:Y:S05]  /*3770*/  @!P0 BRA `(.L_x_32) ;  /* 0xffffffcc00908947 */ /* 0x000fea000383ffff */
[----:B------:R-:W0:Y:S01]  /*3780*/  MUFU.RCP R2, R25 ;  /* 0x0000001900027308 */ /* 0x000e220000001000 */
[----:B------:R-:W-:Y:S07]  /*3790*/  BSSY.RECONVERGENT B2, `(.L_x_33) ;  /* 0x000000d000027945 */ /* 0x000fee0003800200 */
[----:B------:R-:W1:Y:S01]  /*37a0*/  FCHK P0, R0, R25 ;  /* 0x0000001900007302 */ /* 0x000e620000000000 */
[----:B0-----:R-:W-:-:S04]  /*37b0*/  FFMA R3, -R25, R2, 1 ;  /* 0x3f80000019037423 */ /* 0x001fc80000000102 */
[----:B------:R-:W-:-:S04]  /*37c0*/  FFMA R3, R2, R3, R2 ;  /* 0x0000000302037223 */ /* 0x000fc80000000002 */
[----:B------:R-:W-:-:S04]  /*37d0*/  FFMA R2, R0, R3, RZ ;  /* 0x0000000300027223 */ /* 0x000fc800000000ff */
[----:B------:R-:W-:-:S04]  /*37e0*/  FFMA R18, -R25, R2, R0 ;  /* 0x0000000219127223 */ /* 0x000fc80000000100 */
[----:B------:R-:W-:Y:S01]  /*37f0*/  FFMA R18, R3, R18, R2 ;  /* 0x0000001203127223 */ /* 0x000fe20000000002 */
[----:B-1----:R-:W-:Y:S06]  /*3800*/  @!P0 BRA `(.L_x_34) ;  /* 0x0000000000148947 */ /* 0x002fec0003800000 */
[----:B------:R-:W-:Y:S01]  /*3810*/  MOV R20, R0 ;  /* 0x0000000000147202 */ /* 0x000fe20000000f00 */
[----:B------:R-:W-:Y:S01]  /*3820*/  IMAD.MOV.U32 R3, RZ, RZ, R25 ;  /* 0x000000ffff037224 */ /* 0x000fe200078e0019 */
[----:B------:R-:W-:-:S07]  /*3830*/  MOV R30, 0x3850 ;  /* 0x00003850001e7802 */ /* 0x000fce0000000f00 */
[----:B-----5:R-:W-:Y:S05]  /*3840*/  CALL.REL.NOINC `($__internal_1_$__cuda_sm3x_div_rn_noftz_f32_slowpath) ;  /* 0x0000001400c07944 */ /* 0x020fea0003c00000 */
[----:B------:R-:W-:-:S07]  /*3850*/  IMAD.MOV.U32 R18, RZ, RZ, R44 ;  /* 0x000000ffff127224 */ /* 0x000fce00078e002c */
.L_x_34:
[----:B------:R-:W-:Y:S05]  /*3860*/  BSYNC.RECONVERGENT B2 ;  /* 0x0000000000027941 */ /* 0x000fea0003800200 */
.L_x_33:
[----:B------:R-:W0:Y:S01]  /*3870*/  LDC.64 R2, c[0x0][0x380] ;  /* 0x0000e000ff027b82 */ /* 0x000e220000000a00 */
[----:B------:R-:W1:Y:S01]  /*3880*/  MUFU.RCP R0, R27 ;  /* 0x0000001b00007308 */ /* 0x000e620000001000 */
[----:B------:R-:W-:Y:S01]  /*3890*/  FADD R19, -R18, 1 ;  /* 0x3f80000012137421 */ /* 0x000fe20000000100 */
[----:B------:R-:W-:Y:S06]  /*38a0*/  BSSY.RECONVERGENT B2, `(.L_x_35) ;  /* 0x000000f000027945 */ /* 0x000fec0003800200 */
[----:B------:R-:W2:Y:S01]  /*38b0*/  FCHK P0, R4, R27 ;  /* 0x0000001b04007302 */ /* 0x000ea20000000000 */
[----:B-1----:R-:W-:-:S04]  /*38c0*/  FFMA R21, -R27, R0, 1 ;  /* 0x3f8000001b157423 */ /* 0x002fc80000000100 */
[----:B------:R-:W-:Y:S01]  /*38d0*/  FFMA R21, R0, R21, R0 ;  /* 0x0000001500157223 */ /* 0x000fe20000000000 */
[----:B0-----:R-:W-:-:S04]  /*38e0*/  IMAD.WIDE R2, R40, 0x4, R2 ;  /* 0x0000000428027825 */ /* 0x001fc800078e0202 */
[----:B------:R-:W-:Y:S01]  /*38f0*/  FFMA R0, R4, R21, RZ ;  /* 0x0000001504007223 */ /* 0x000fe200000000ff */
[----:B------:R0:W-:Y:S03]  /*3900*/  STG.E desc[UR14][R2.64], R19 ;  /* 0x0000001302007986 */ /* 0x0001e6000c10190e */
[----:B------:R-:W-:-:S04]  /*3910*/  FFMA R18, -R27, R0, R4 ;  /* 0x000000001b127223 */ /* 0x000fc80000000104 */
[----:B------:R-:W-:Y:S01]  /*3920*/  FFMA R0, R21, R18, R0 ;  /* 0x0000001215007223 */ /* 0x000fe20000000000 */
[----:B--2---:R-:W-:Y:S06]  /*3930*/  @!P0 BRA `(.L_x_36) ;  /* 0x0000000000148947 */ /* 0x004fec0003800000 */
[----:B------:R-:W-:Y:S01]  /*3940*/  IMAD.MOV.U32 R20, RZ, RZ, R4 ;  /* 0x000000ffff147224 */ /* 0x000fe200078e0004 */
[----:B0-----:R-:W-:Y:S02]  /*3950*/  MOV R3, R27 ;  /* 0x0000001b00037202 */ /* 0x001fe40000000f00 */
[----:B------:R-:W-:-:S07]  /*3960*/  MOV R30, 0x3980 ;  /* 0x00003980001e7802 */ /* 0x000fce0000000f00 */
[----:B-----5:R-:W-:Y:S05]  /*3970*/  CALL.REL.NOINC `($__internal_1_$__cuda_sm3x_div_rn_noftz_f32_slowpath) ;  /* 0x0000001400747944 */ /* 0x020fea0003c00000 */
[----:B------:R-:W-:-:S07]  /*3980*/  IMAD.MOV.U32 R0, RZ, RZ, R44 ;  /* 0x000000ffff007224 */ /* 0x000fce00078e002c */
.L_x_36:
[----:B------:R-:W-:Y:S05]  /*3990*/  BSYNC.RECONVERGENT B2 ;  /* 0x0000000000027941 */ /* 0x000fea0003800200 */
.L_x_35:
[----:B0-----:R-:W0:Y:S01]  /*39a0*/  LDC.64 R2, c[0x0][0x388] ;  /* 0x0000e200ff027b82 */ /* 0x001e220000000a00 */
        /* <DEDUP_REMOVED lines=13> */
[----:B------:R-:W-:Y:S01]  /*3a80*/  MOV R30, 0x3ab0 ;  /* 0x00003ab0001e7802 */ /* 0x000fe20000000f00 */
[----:B0-----:R-:W-:-:S07]  /*3a90*/  IMAD.MOV.U32 R3, RZ, RZ, R26 ;  /* 0x000000ffff037224 */ /* 0x001fce00078e001a */
[----:B-----5:R-:W-:Y:S05]  /*3aa0*/  CALL.REL.NOINC `($__internal_1_$__cuda_sm3x_div_rn_noftz_f32_slowpath) ;  /* 0x0000001400287944 */ /* 0x020fea0003c00000 */
[----:B------:R-:W-:-:S07]  /*3ab0*/  MOV R0, R44 ;  /* 0x0000002c00007202 */ /* 0x000fce0000000f00 */
.L_x_38:
[----:B------:R-:W-:Y:S05]  /*3ac0*/  BSYNC.RECONVERGENT B2 ;  /* 0x0000000000027941 */ /* 0x000fea0003800200 */
.L_x_37:
        /* <DEDUP_REMOVED lines=17> */
[----:B------:R-:W-:-:S07]  /*3be0*/  IMAD.MOV.U32 R0, RZ, RZ, R44 ;  /* 0x000000ffff007224 */ /* 0x000fce00078e002c */
.L_x_40:
[----:B------:R-:W-:Y:S05]  /*3bf0*/  BSYNC.RECONVERGENT B2 ;  /* 0x0000000000027941 */ /* 0x000fea0003800200 */
.L_x_39:
        /* <DEDUP_REMOVED lines=13> */
[----:B------:R-:W-:Y:S01]  /*3cd0*/  MOV R20, R7 ;  /* 0x0000000700147202 */ /* 0x000fe20000000f00 */
[----:B0-----:R-:W-:Y:S01]  /*3ce0*/  IMAD.MOV.U32 R3, RZ, RZ, R32 ;  /* 0x000000ffff037224 */ /* 0x001fe200078e0020 */
[----:B------:R-:W-:-:S07]  /*3cf0*/  MOV R30, 0x3d10 ;  /* 0x00003d10001e7802 */ /* 0x000fce0000000f00 */
[----:B-----5:R-:W-:Y:S05]  /*3d00*/  CALL.REL.NOINC `($__internal_1_$__cuda_sm3x_div_rn_noftz_f32_slowpath) ;  /* 0x0000001000907944 */ /* 0x020fea0003c00000 */
[----:B------:R-:W-:-:S07]  /*3d10*/  IMAD.MOV.U32 R0, RZ, RZ, R44 ;  /* 0x000000ffff007224 */ /* 0x000fce00078e002c */
.L_x_42:
[----:B------:R-:W-:Y:S05]  /*3d20*/  BSYNC.RECONVERGENT B2 ;  /* 0x0000000000027941 */ /* 0x000fea0003800200 */
.L_x_41:
        /* <DEDUP_REMOVED lines=18> */
.L_x_44:
[----:B------:R-:W-:Y:S05]  /*3e50*/  BSYNC.RECONVERGENT B2 ;  /* 0x0000000000027941 */ /* 0x000fea0003800200 */
.L_x_43:
        /* <DEDUP_REMOVED lines=18> */
.L_x_46:
[----:B------:R-:W-:Y:S05]  /*3f80*/  BSYNC.RECONVERGENT B2 ;  /* 0x0000000000027941 */ /* 0x000fea0003800200 */
.L_x_45:
        /* <DEDUP_REMOVED lines=18> */
.L_x_48:
[----:B------:R-:W-:Y:S05]  /*40b0*/  BSYNC.RECONVERGENT B2 ;  /* 0x0000000000027941 */ /* 0x000fea0003800200 */
.L_x_47:
        /* <DEDUP_REMOVED lines=18> */
.L_x_50:
[----:B------:R-:W-:Y:S05]  /*41e0*/  BSYNC.RECONVERGENT B2 ;  /* 0x0000000000027941 */ /* 0x000fea0003800200 */
.L_x_49:
        /* <DEDUP_REMOVED lines=18> */
.L_x_52:
[----:B------:R-:W-:Y:S05]  /*4310*/  BSYNC.RECONVERGENT B2 ;  /* 0x0000000000027941 */ /* 0x000fea0003800200 */
.L_x_51:
        /* <DEDUP_REMOVED lines=18> */
.L_x_54:
[----:B------:R-:W-:Y:S05]  /*4440*/  BSYNC.RECONVERGENT B2 ;  /* 0x0000000000027941 */ /* 0x000fea0003800200 */
.L_x_53:
        /* <DEDUP_REMOVED lines=18> */
.L_x_56:
[----:B------:R-:W-:Y:S05]  /*4570*/  BSYNC.RECONVERGENT B2 ;  /* 0x0000000000027941 */ /* 0x000fea0003800200 */
.L_x_55:
        /* <DEDUP_REMOVED lines=18> */
.L_x_58:
[----:B------:R-:W-:Y:S05]  /*46a0*/  BSYNC.RECONVERGENT B2 ;  /* 0x0000000000027941 */ /* 0x000fea0003800200 */
.L_x_57:
        /* <DEDUP_REMOVED lines=18> */
.L_x_60:
[----:B------:R-:W-:Y:S05]  /*47d0*/  BSYNC.RECONVERGENT B2 ;  /* 0x0000000000027941 */ /* 0x000fea0003800200 */
.L_x_59:
        /* <DEDUP_REMOVED lines=18> */
.L_x_62:
[----:B------:R-:W-:Y:S05]  /*4900*/  BSYNC.RECONVERGENT B2 ;  /* 0x0000000000027941 */ /* 0x000fea0003800200 */
.L_x_61:
[----:B0-----:R-:W0:Y:S01]  /*4910*/  LDC.64 R2, c[0x0][0x3f0] ;  /* 0x0000fc00ff027b82 */ /* 0x001e220000000a00 */
[----:B------:R-:W-:Y:S01]  /*4920*/  FADD R5, -R0, 1 ;  /* 0x3f80000000057421 */ /* 0x000fe20000000100 */
[----:B0-----:R-:W-:-:S05]  /*4930*/  IMAD.WIDE R40, R40, 0x4, R2 ;  /* 0x0000000428287825 */ /* 0x001fca00078e0202 */
[----:B------:R-:W-:Y:S01]  /*4940*/  STG.E desc[UR14][R40.64], R5 ;  /* 0x0000000528007986 */ /* 0x000fe2000c10190e */
[----:B------:R-:W-:Y:S05]  /*4950*/  EXIT ;  /* 0x000000000000794d */ /* 0x000fea0003800000 */
        .weak           $__internal_0_$__cuda_sm20_div_rn_f64_full
        .type           $__internal_0_$__cuda_sm20_div_rn_f64_full,@function
        .size           $__internal_0_$__cuda_sm20_div_rn_f64_full,($__internal_1_$__cuda_sm3x_div_rn_noftz_f32_slowpath - $__internal_0_$__cuda_sm20_div_rn_f64_full)
$__internal_0_$__cuda_sm20_div_rn_f64_full:
[C---:B------:R-:W-:Y:S01]  /*4960*/  FSETP.GEU.AND P0, PT, |R7|.reuse, 1.469367938527859385e-39, PT ;  /* 0x001000000700780b */ /* 0x040fe20003f0e200 */
[----:B------:R-:W-:Y:S01]  /*4970*/  IMAD.MOV.U32 R4, RZ, RZ, 0x1 ;  /* 0x00000001ff047424 */ /* 0x000fe200078e00ff */
[C---:B------:R-:W-:Y:S01]  /*4980*/  LOP3.LUT R2, R7.reuse, 0x800fffff, RZ, 0xc0, !PT ;  /* 0x800fffff07027812 */ /* 0x040fe200078ec0ff */
[----:B------:R-:W-:Y:S01]  /*4990*/  IMAD.MOV.U32 R18, RZ, RZ, 0x1ca00000 ;  /* 0x1ca00000ff127424 */ /* 0x000fe200078e00ff */
[----:B------:R-:W-:Y:S02]  /*49a0*/  LOP3.LUT R14, R7, 0x7ff00000, RZ, 0xc0, !PT ;  /* 0x7ff00000070e7812 */ /* 0x000fe400078ec0ff */
[----:B------:R-:W-:Y:S01]  /*49b0*/  LOP3.LUT R3, R2, 0x3ff00000, RZ, 0xfc, !PT ;  /* 0x3ff0000002037812 */ /* 0x000fe200078efcff */
[----:B------:R-:W-:-:S06]  /*49c0*/  IMAD.MOV.U32 R2, RZ, RZ, R6 ;  /* 0x000000ffff027224 */ /* 0x000fcc00078e0006 */
[----:B------:R-:W-:-:S06]  /*49d0*/  @!P0 DMUL R2, R6, 8.98846567431157953865e+307 ;  /* 0x7fe0000006028828 */ /* 0x000fcc0000000000 */
[----:B------:R-:W0:Y:S02]  /*49e0*/  MUFU.RCP64H R5, R3 ;  /* 0x0000000300057308 */ /* 0x000e240000001800 */
[----:B0-----:R-:W-:-:S08]  /*49f0*/  DFMA R8, R4, -R2, 1 ;  /* 0x3ff000000408742b */ /* 0x001fd00000000802 */
[----:B------:R-:W-:-:S08]  /*4a00*/  DFMA R8, R8, R8, R8 ;  /* 0x000000080808722b */ /* 0x000fd00000000008 */
[----:B------:R-:W-:Y:S01]  /*4a10*/  DFMA R10, R4, R8, R4 ;  /* 0x00000008040a722b */ /* 0x000fe20000000004 */
[----:B------:R-:W-:Y:S01]  /*4a20*/  MOV R5, R13 ;  /* 0x0000000d00057202 */ /* 0x000fe20000000f00 */
[----:B------:R-:W-:-:S03]  /*4a30*/  IMAD.MOV.U32 R4, RZ, RZ, R12 ;  /* 0x000000ffff047224 */ /* 0x000fc600078e000c */
[----:B------:R-:W-:Y:S01]  /*4a40*/  LOP3.LUT R19, R5, 0x7ff00000, RZ, 0xc0, !PT ;  /* 0x7ff0000005137812 */ /* 0x000fe200078ec0ff */
[----:B------:R-:W-:Y:S02]  /*4a50*/  IMAD.MOV.U32 R8, RZ, RZ, R4 ;  /* 0x000000ffff087224 */ /* 0x000fe400078e0004 */
[----:B------:R-:W-:Y:S01]  /*4a60*/  DFMA R12, R10, -R2, 1 ;  /* 0x3ff000000a0c742b */ /* 0x000fe20000000802 */
[----:B------:R-:W-:Y:S01]  /*4a70*/  ISETP.GE.U32.AND P1, PT, R19, R14, PT ;  /* 0x0000000e1300720c */ /* 0x000fe20003f26070 */
[----:B------:R-:W-:-:S03]  /*4a80*/  IMAD.MOV.U32 R17, RZ, RZ, R19 ;  /* 0x000000ffff117224 */ /* 0x000fc600078e0013 */
[----:B------:R-:W-:Y:S02]  /*4a90*/  SEL R9, R18, 0x63400000, !P1 ;  /* 0x6340000012097807 */ /* 0x000fe40004800000 */
[----:B------:R-:W-:Y:S01]  /*4aa0*/  FSETP.GEU.AND P1, PT, |R5|, 1.469367938527859385e-39, PT ;  /* 0x001000000500780b */ /* 0x000fe20003f2e200 */
[----:B------:R-:W-:Y:S01]  /*4ab0*/  DFMA R12, R10, R12, R10 ;  /* 0x0000000c0a0c722b */ /* 0x000fe2000000000a */
[----:B------:R-:W-:-:S11]  /*4ac0*/  LOP3.LUT R9, R9, 0x800fffff, R5, 0xf8, !PT ;  /* 0x800fffff09097812 */ /* 0x000fd600078ef805 */
[----:B------:R-:W-:Y:S05]  /*4ad0*/  @P1 BRA `(.L_x_63) ;  /* 0x0000000000201947 */ /* 0x000fea0003800000 */
[----:B------:R-:W-:-:S04]  /*4ae0*/  LOP3.LUT R10, R7, 0x7ff00000, RZ, 0xc0, !PT ;  /* 0x7ff00000070a7812 */ /* 0x000fc800078ec0ff */
[----:B------:R-:W-:Y:S02]  /*4af0*/  ISETP.GE.U32.AND P1, PT, R19, R10, PT ;  /* 0x0000000a1300720c */ /* 0x000fe40003f26070 */
[----:B------:R-:W-:Y:S02]  /*4b00*/  MOV R10, RZ ;  /* 0x000000ff000a7202 */ /* 0x000fe40000000f00 */
[----:B------:R-:W-:-:S04]  /*4b10*/  SEL R11, R18, 0x63400000, !P1 ;  /* 0x63400000120b7807 */ /* 0x000fc80004800000 */
[----:B------:R-:W-:-:S04]  /*4b20*/  LOP3.LUT R11, R11, 0x80000000, R5, 0xf8, !PT ;  /* 0x800000000b0b7812 */ /* 0x000fc800078ef805 */
[----:B------:R-:W-:-:S06]  /*4b30*/  LOP3.LUT R11, R11, 0x100000, RZ, 0xfc, !PT ;  /* 0x001000000b0b7812 */ /* 0x000fcc00078efcff */
[----:B------:R-:W-:-:S10]  /*4b40*/  DFMA R8, R8, 2, -R10 ;  /* 0x400000000808782b */ /* 0x000fd4000000080a */
[----:B------:R-:W-:-:S07]  /*4b50*/  LOP3.LUT R17, R9, 0x7ff00000, RZ, 0xc0, !PT ;  /* 0x7ff0000009117812 */ /* 0x000fce00078ec0ff */
.L_x_63:
[----:B------:R-:W-:Y:S01]  /*4b60*/  IMAD.MOV.U32 R16, RZ, RZ, R14 ;  /* 0x000000ffff107224 */ /* 0x000fe200078e000e */
[----:B------:R-:W-:Y:S01]  /*4b70*/  @!P0 LOP3.LUT R16, R3, 0x7ff00000, RZ, 0xc0, !PT ;  /* 0x7ff0000003108812 */ /* 0x000fe200078ec0ff */
[----:B------:R-:W-:Y:S01]  /*4b80*/  VIADD R20, R17, 0xffffffff ;  /* 0xffffffff11147836 */ /* 0x000fe20000000000 */
[----:B------:R-:W-:-:S03]  /*4b90*/  DMUL R10, R12, R8 ;  /* 0x000000080c0a7228 */ /* 0x000fc60000000000 */
[----:B------:R-:W-:Y:S01]  /*4ba0*/  VIADD R21, R16, 0xffffffff ;  /* 0xffffffff10157836 */ /* 0x000fe20000000000 */
[----:B------:R-:W-:-:S04]  /*4bb0*/  ISETP.GT.U32.AND P0, PT, R20, 0x7feffffe, PT ;  /* 0x7feffffe1400780c */ /* 0x000fc80003f04070 */
[----:B------:R-:W-:Y:S01]  /*4bc0*/  ISETP.GT.U32.OR P0, PT, R21, 0x7feffffe, P0 ;  /* 0x7feffffe1500780c */ /* 0x000fe20000704470 */
[----:B------:R-:W-:-:S08]  /*4bd0*/  DFMA R14, R10, -R2, R8 ;  /* 0x800000020a0e722b */ /* 0x000fd00000000008 */
[----:B------:R-:W-:-:S04]  /*4be0*/  DFMA R10, R12, R14, R10 ;  /* 0x0000000e0c0a722b */ /* 0x000fc8000000000a */
[----:B------:R-:W-:Y:S07]  /*4bf0*/  @P0 BRA `(.L_x_64) ;  /* 0x00000000006c0947 */ /* 0x000fee0003800000 */
[----:B------:R-:W-:-:S04]  /*4c00*/  LOP3.LUT R12, R7, 0x7ff00000, RZ, 0xc0, !PT ;  /* 0x7ff00000070c7812 */ /* 0x000fc800078ec0ff */
[CC--:B------:R-:W-:Y:S02]  /*4c10*/  VIADDMNMX R4, R19.reuse, -R12.reuse, 0xb9600000, !PT ;  /* 0xb960000013047446 */ /* 0x0c0fe4000780090c */
[----:B------:R-:W-:Y:S02]  /*4c20*/  ISETP.GE.U32.AND P0, PT, R19, R12, PT ;  /* 0x0000000c1300720c */ /* 0x000fe40003f06070 */
[----:B------:R-:W-:Y:S02]  /*4c30*/  VIMNMX R4, PT, PT, R4, 0x46a00000, PT ;  /* 0x46a0000004047848 */ /* 0x000fe40003fe0100 */
[----:B------:R-:W-:-:S04]  /*4c40*/  SEL R5, R18, 0x63400000, !P0 ;  /* 0x6340000012057807 */ /* 0x000fc80004000000 */
[----:B------:R-:W-:Y:S01]  /*4c50*/  IADD3 R14, PT, PT, -R5, R4, RZ ;  /* 0x00000004050e7210 */ /* 0x000fe20007ffe1ff */
[----:B------:R-:W-:-:S04]  /*4c60*/  IMAD.MOV.U32 R4, RZ, RZ, RZ ;  /* 0x000000ffff047224 */ /* 0x000fc800078e00ff */
[----:B------:R-:W-:-:S06]  /*4c70*/  VIADD R5, R14, 0x7fe00000 ;  /* 0x7fe000000e057836 */ /* 0x000fcc0000000000 */
[----:B------:R-:W-:-:S10]  /*4c80*/  DMUL R12, R10, R4 ;  /* 0x000000040a0c7228 */ /* 0x000fd40000000000 */
[----:B------:R-:W-:-:S13]  /*4c90*/  FSETP.GTU.AND P0, PT, |R13|, 1.469367938527859385e-39, PT ;  /* 0x001000000d00780b */ /* 0x000fda0003f0c200 */
[----:B------:R-:W-:Y:S05]  /*4ca0*/  @P0 BRA `(.L_x_65) ;  /* 0x0000000000940947 */ /* 0x000fea0003800000 */
[----:B------:R-:W-:Y:S01]  /*4cb0*/  DFMA R8, R10, -R2, R8 ;  /* 0x800000020a08722b */ /* 0x000fe20000000008 */
[----:B------:R-:W-:-:S09]  /*4cc0*/  IMAD.MOV.U32 R4, RZ, RZ, RZ ;  /* 0x000000ffff047224 */ /* 0x000fd200078e00ff */
[C---:B------:R-:W-:Y:S02]  /*4cd0*/  FSETP.NEU.AND P0, PT, R9.reuse, RZ, PT ;  /* 0x000000ff0900720b */ /* 0x040fe40003f0d000 */
[----:B------:R-:W-:-:S04]  /*4ce0*/  LOP3.LUT R15, R9, 0x80000000, R7, 0x48, !PT ;  /* 0x80000000090f7812 */ /* 0x000fc800078e4807 */
[----:B------:R-:W-:-:S07]  /*4cf0*/  LOP3.LUT R5, R15, R5, RZ, 0xfc, !PT ;  /* 0x000000050f057212 */ /* 0x000fce00078efcff */
[----:B------:R-:W-:Y:S05]  /*4d00*/  @!P0 BRA `(.L_x_65) ;  /* 0x00000000007c8947 */ /* 0x000fea0003800000 */
[----:B------:R-:W-:Y:S01]  /*4d10*/  IADD3 R3, PT, PT, -R14, RZ, RZ ;  /* 0x000000ff0e037210 */ /* 0x000fe20007ffe1ff */
[----:B------:R-:W-:Y:S01]  /*4d20*/  IMAD.MOV.U32 R2, RZ, RZ, RZ ;  /* 0x000000ffff027224 */ /* 0x000fe200078e00ff */
[----:B------:R-:W-:-:S05]  /*4d30*/  DMUL.RP R4, R10, R4 ;  /* 0x000000040a047228 */ /* 0x000fca0000008000 */
[----:B------:R-:W-:-:S05]  /*4d40*/  DFMA R2, R12, -R2, R10 ;  /* 0x800000020c02722b */ /* 0x000fca000000000a */
[----:B------:R-:W-:Y:S02]  /*4d50*/  LOP3.LUT R15, R5, R15, RZ, 0x3c, !PT ;  /* 0x0000000f050f7212 */ /* 0x000fe400078e3cff */
[----:B------:R-:W-:-:S04]  /*4d60*/  IADD3 R2, PT, PT, -R14, -0x43300000, RZ ;  /* 0xbcd000000e027810 */ /* 0x000fc80007ffe1ff */
[----:B------:R-:W-:-:S04]  /*4d70*/  FSETP.NEU.AND P0, PT, |R3|, R2, PT ;  /* 0x000000020300720b */ /* 0x000fc80003f0d200 */
[----:B------:R-:W-:Y:S02]  /*4d80*/  FSEL R12, R4, R12, !P0 ;  /* 0x0000000c040c7208 */ /* 0x000fe40004000000 */
[----:B------:R-:W-:Y:S01]  /*4d90*/  FSEL R13, R15, R13, !P0 ;  /* 0x0000000d0f0d7208 */ /* 0x000fe20004000000 */
[----:B------:R-:W-:Y:S06]  /*4da0*/  BRA `(.L_x_65) ;  /* 0x0000000000547947 */ /* 0x000fec0003800000 */
.L_x_64:
[----:B------:R-:W-:-:S14]  /*4db0*/  DSETP.NAN.AND P0, PT, R4, R4, PT ;  /* 0x000000040400722a */ /* 0x000fdc0003f08000 */
[----:B------:R-:W-:Y:S05]  /*4dc0*/  @P0 BRA `(.L_x_66) ;  /* 0x0000000000440947 */ /* 0x000fea0003800000 */
[----:B------:R-:W-:-:S14]  /*4dd0*/  DSETP.NAN.AND P0, PT, R6, R6, PT ;  /* 0x000000060600722a */ /* 0x000fdc0003f08000 */
[----:B------:R-:W-:Y:S05]  /*4de0*/  @P0 BRA `(.L_x_67) ;  /* 0x0000000000300947 */ /* 0x000fea0003800000 */
[----:B------:R-:W-:Y:S01]  /*4df0*/  ISETP.NE.AND P0, PT, R17, R16, PT ;  /* 0x000000101100720c */ /* 0x000fe20003f05270 */
[----:B------:R-:W-:Y:S02]  /*4e00*/  IMAD.MOV.U32 R12, RZ, RZ, 0x0 ;  /* 0x00000000ff0c7424 */ /* 0x000fe400078e00ff */
[----:B------:R-:W-:-:S10]  /*4e10*/  IMAD.MOV.U32 R13, RZ, RZ, -0x80000 ;  /* 0xfff80000ff0d7424 */ /* 0x000fd400078e00ff */
[----:B------:R-:W-:Y:S05]  /*4e20*/  @!P0 BRA `(.L_x_65) ;  /* 0x0000000000348947 */ /* 0x000fea0003800000 */
[----:B------:R-:W-:Y:S02]  /*4e30*/  ISETP.NE.AND P0, PT, R17, 0x7ff00000, PT ;  /* 0x7ff000001100780c */ /* 0x000fe40003f05270 */
[----:B------:R-:W-:Y:S02]  /*4e40*/  LOP3.LUT R13, R5, 0x80000000, R7, 0x48, !PT ;  /* 0x80000000050d7812 */ /* 0x000fe400078e4807 */
[----:B------:R-:W-:-:S13]  /*4e50*/  ISETP.EQ.OR P0, PT, R16, RZ, !P0 ;  /* 0x000000ff1000720c */ /* 0x000fda0004702670 */
[----:B------:R-:W-:Y:S02]  /*4e60*/  @P0 LOP3.LUT R2, R13, 0x7ff00000, RZ, 0xfc, !PT ;  /* 0x7ff000000d020812 */ /* 0x000fe400078efcff */
[----:B------:R-:W-:Y:S01]  /*4e70*/  @!P0 MOV R12, RZ ;  /* 0x000000ff000c8202 */ /* 0x000fe20000000f00 */
[----:B------:R-:W-:Y:S02]  /*4e80*/  @P0 IMAD.MOV.U32 R12, RZ, RZ, RZ ;  /* 0x000000ffff0c0224 */ /* 0x000fe400078e00ff */
[----:B------:R-:W-:Y:S01]  /*4e90*/  @P0 IMAD.MOV.U32 R13, RZ, RZ, R2 ;  /* 0x000000ffff0d0224 */ /* 0x000fe200078e0002 */
[----:B------:R-:W-:Y:S06]  /*4ea0*/  BRA `(.L_x_65) ;  /* 0x0000000000147947 */ /* 0x000fec0003800000 */
.L_x_67:
[----:B------:R-:W-:Y:S01]  /*4eb0*/  LOP3.LUT R13, R7, 0x80000, RZ, 0xfc, !PT ;  /* 0x00080000070d7812 */ /* 0x000fe200078efcff */
[----:B------:R-:W-:Y:S01]  /*4ec0*/  IMAD.MOV.U32 R12, RZ, RZ, R6 ;  /* 0x000000ffff0c7224 */ /* 0x000fe200078e0006 */
[----:B------:R-:W-:Y:S06]  /*4ed0*/  BRA `(.L_x_65) ;  /* 0x0000000000087947 */ /* 0x000fec0003800000 */
.L_x_66:
[----:B------:R-:W-:Y:S02]  /*4ee0*/  LOP3.LUT R13, R5, 0x80000, RZ, 0xfc, !PT ;  /* 0x00080000050d7812 */ /* 0x000fe400078efcff */
[----:B------:R-:W-:-:S07]  /*4ef0*/  MOV R12, R4 ;  /* 0x00000004000c7202 */ /* 0x000fce0000000f00 */
.L_x_65:
[----:B------:R-:W-:Y:S01]  /*4f00*/  IMAD.MOV.U32 R2, RZ, RZ, R0 ;  /* 0x000000ffff027224 */ /* 0x000fe200078e0000 */
[----:B------:R-:W-:Y:S01]  /*4f10*/  MOV R3, 0x0 ;  /* 0x0000000000037802 */ /* 0x000fe20000000f00 */
[----:B------:R-:W-:Y:S02]  /*4f20*/  IMAD.MOV.U32 R4, RZ, RZ, R12 ;  /* 0x000000ffff047224 */ /* 0x000fe400078e000c */
[----:B------:R-:W-:Y:S01]  /*4f30*/  IMAD.MOV.U32 R5, RZ, RZ, R13 ;  /* 0x000000ffff057224 */ /* 0x000fe200078e000d */
[----:B------:R-:W-:Y:S06]  /*4f40*/  RET.REL.NODEC R2 `(_Z13svfcalculatorPfS_S_S_S_S_S_S_S_S_S_S_S_S_S_S_S_S_fiifffff) ;  /* 0xffffffb0022c7950 */ /* 0x000fec0003c3ffff */
        .weak           $__internal_1_$__cuda_sm3x_div_rn_noftz_f32_slowpath
        .type           $__internal_1_$__cuda_sm3x_div_rn_noftz_f32_slowpath,@function
        .size           $__internal_1_$__cuda_sm3x_div_rn_noftz_f32_slowpath,(.L_x_81 - $__internal_1_$__cuda_sm3x_div_rn_noftz_f32_slowpath)
$__internal_1_$__cuda_sm3x_div_rn_noftz_f32_slowpath:
[----:B------:R-:W-:Y:S01]  /*4f50*/  SHF.R.U32.HI R44, RZ, 0x17, R3 ;  /* 0x00000017ff2c7819 */ /* 0x000fe20000011603 */
[----:B------:R-:W-:Y:S01]  /*4f60*/  BSSY.RECONVERGENT B0, `(.L_x_68) ;  /* 0x0000063000007945 */ /* 0x000fe20003800200 */
[--C-:B------:R-:W-:Y:S01]  /*4f70*/  SHF.R.U32.HI R46, RZ, 0x17, R20.reuse ;  /* 0x00000017ff2e7819 */ /* 0x100fe20000011614 */
[----:B------:R-:W-:Y:S01]  /*4f80*/  IMAD.MOV.U32 R2, RZ, RZ, R20 ;  /* 0x000000ffff027224 */ /* 0x000fe200078e0014 */
[----:B------:R-:W-:Y:S02]  /*4f90*/  LOP3.LUT R44, R44, 0xff, RZ, 0xc0, !PT ;  /* 0x000000ff2c2c7812 */ /* 0x000fe400078ec0ff */
[----:B------:R-:W-:-:S03]  /*4fa0*/  LOP3.LUT R46, R46, 0xff, RZ, 0xc0, !PT ;  /* 0x000000ff2e2e7812 */ /* 0x000fc600078ec0ff */
[----:B------:R-:W-:Y:S02]  /*4fb0*/  VIADD R48, R44, 0xffffffff ;  /* 0xffffffff2c307836 */ /* 0x000fe40000000000 */
[----:B------:R-:W-:-:S03]  /*4fc0*/  VIADD R47, R46, 0xffffffff ;  /* 0xffffffff2e2f7836 */ /* 0x000fc60000000000 */
[----:B------:R-:W-:-:S04]  /*4fd0*/  ISETP.GT.U32.AND P3, PT, R48, 0xfd, PT ;  /* 0x000000fd3000780c */ /* 0x000fc80003f64070 */
[----:B------:R-:W-:-:S13]  /*4fe0*/  ISETP.GT.U32.OR P3, PT, R47, 0xfd, P3 ;  /* 0x000000fd2f00780c */ /* 0x000fda0001f64470 */
[----:B------:R-:W-:Y:S01]  /*4ff0*/  @!P3 MOV R45, RZ ;  /* 0x000000ff002db202 */ /* 0x000fe20000000f00 */
[----:B------:R-:W-:Y:S06]  /*5000*/  @!P3 BRA `(.L_x_69) ;  /* 0x00000000005cb947 */ /* 0x000fec0003800000 */
[----:B------:R-:W-:Y:S02]  /*5010*/  FSETP.GTU.FTZ.AND P3, PT, |R20|, +INF , PT ;  /* 0x7f8000001400780b */ /* 0x000fe40003f7c200 */
[----:B------:R-:W-:-:S04]  /*5020*/  FSETP.GTU.FTZ.AND P4, PT, |R3|, +INF , PT ;  /* 0x7f8000000300780b */ /* 0x000fc80003f9c200 */
[----:B------:R-:W-:-:S13]  /*5030*/  PLOP3.LUT P3, PT, P3, P4, PT, 0xf8, 0x8f ;  /* 0x00000000008f781c */ /* 0x000fda0001f69f70 */
[----:B------:R-:W-:Y:S05]  /*5040*/  @P3 BRA `(.L_x_70) ;  /* 0x00000004004c3947 */ /* 0x000fea0003800000 */
[----:B------:R-:W-:-:S13]  /*5050*/  LOP3.LUT P3, RZ, R3, 0x7fffffff, R2, 0xc8, !PT ;  /* 0x7fffffff03ff7812 */ /* 0x000fda000786c802 */
[----:B------:R-:W-:Y:S05]  /*5060*/  @!P3 BRA `(.L_x_71) ;  /* 0x00000004003cb947 */ /* 0x000fea0003800000 */
[C---:B------:R-:W-:Y:S02]  /*5070*/  FSETP.NEU.FTZ.AND P4, PT, |R20|.reuse, +INF , PT ;  /* 0x7f8000001400780b */ /* 0x040fe40003f9d200 */
[----:B------:R-:W-:Y:S02]  /*5080*/  FSETP.NEU.FTZ.AND P5, PT, |R3|, +INF , PT ;  /* 0x7f8000000300780b */ /* 0x000fe40003fbd200 */
[----:B------:R-:W-:-:S11]  /*5090*/  FSETP.NEU.FTZ.AND P3, PT, |R20|, +INF , PT ;  /* 0x7f8000001400780b */ /* 0x000fd60003f7d200 */
[----:B------:R-:W-:Y:S05]  /*50a0*/  @!P5 BRA !P4, `(.L_x_71) ;  /* 0x00000004002cd947 */ /* 0x000fea0006000000 */
[----:B------:R-:W-:-:S04]  /*50b0*/  LOP3.LUT P4, RZ, R2, 0x7fffffff, RZ, 0xc0, !PT ;  /* 0x7fffffff02ff7812 */ /* 0x000fc8000788c0ff */
[----:B------:R-:W-:-:S13]  /*50c0*/  PLOP3.LUT P4, PT, P5, P4, PT, 0x2f, 0xf2 ;  /* 0x0000000000f2781c */ /* 0x000fda0002f88577 */
[----:B------:R-:W-:Y:S05]  /*50d0*/  @P4 BRA `(.L_x_72) ;  /* 0x0000000400184947 */ /* 0x000fea0003800000 */
[----:B------:R-:W-:-:S04]  /*50e0*/  LOP3.LUT P4, RZ, R3, 0x7fffffff, RZ, 0xc0, !PT ;  /* 0x7fffffff03ff7812 */ /* 0x000fc8000788c0ff */
[----:B------:R-:W-:-:S13]  /*50f0*/  PLOP3.LUT P3, PT, P3, P4, PT, 0x2f, 0xf2 ;  /* 0x0000000000f2781c */ /* 0x000fda0001f68577 */
[----:B------:R-:W-:Y:S05]  /*5100*/  @P3 BRA `(.L_x_73) ;  /* 0x0000000400003947 */ /* 0x000fea0003800000 */
[----:B------:R-:W-:Y:S02]  /*5110*/  ISETP.GE.AND P3, PT, R47, RZ, PT ;  /* 0x000000ff2f00720c */ /* 0x000fe40003f66270 */
[----:B------:R-:W-:-:S11]  /*5120*/  ISETP.GE.AND P4, PT, R48, RZ, PT ;  /* 0x000000ff3000720c */ /* 0x000fd60003f86270 */
[----:B------:R-:W-:Y:S02]  /*5130*/  @P3 IMAD.MOV.U32 R45, RZ, RZ, RZ ;  /* 0x000000ffff2d3224 */ /* 0x000fe400078e00ff */
[----:B------:R-:W-:Y:S01]  /*5140*/  @!P3 FFMA R2, R20, 1.84467440737095516160e+19, RZ ;  /* 0x5f8000001402b823 */ /* 0x000fe200000000ff */
[----:B------:R-:W-:Y:S02]  /*5150*/  @!P3 IMAD.MOV.U32 R45, RZ, RZ, -0x40 ;  /* 0xffffffc0ff2db424 */ /* 0x000fe400078e00ff */
[----:B------:R-:W-:Y:S02]  /*5160*/  @!P4 FFMA R3, R3, 1.84467440737095516160e+19, RZ ;  /* 0x5f8000000303c823 */ /* 0x000fe400000000ff */
[----:B------:R-:W-:-:S07]  /*5170*/  @!P4 VIADD R45, R45, 0x40 ;  /* 0x000000402d2dc836 */ /* 0x000fce0000000000 */
.L_x_69:
[----:B------:R-:W-:Y:S01]  /*5180*/  LEA R48, R44, 0xc0800000, 0x17 ;  /* 0xc08000002c307811 */ /* 0x000fe200078eb8ff */
[----:B------:R-:W-:Y:S03]  /*5190*/  BSSY.RECONVERGENT B1, `(.L_x_74) ;  /* 0x0000036000017945 */ /* 0x000fe60003800200 */
[----:B------:R-:W-:Y:S01]  /*51a0*/  IADD3 R48, PT, PT, -R48, R3, RZ ;  /* 0x0000000330307210 */ /* 0x000fe20007ffe1ff */
[----:B------:R-:W-:-:S03]  /*51b0*/  VIADD R3, R46, 0xffffff81 ;  /* 0xffffff812e037836 */ /* 0x000fc60000000000 */
[----:B------:R-:W0:Y:S01]  /*51c0*/  MUFU.RCP R50, R48 ;  /* 0x0000003000327308 */ /* 0x000e220000001000 */
[----:B------:R-:W-:Y:S01]  /*51d0*/  FADD.FTZ R49, -R48, -RZ ;  /* 0x800000ff30317221 */ /* 0x000fe20000010100 */
[C---:B------:R-:W-:Y:S01]  /*51e0*/  IMAD R2, R3.reuse, -0x800000, R2 ;  /* 0xff80000003027824 */ /* 0x040fe200078e0202 */
[----:B------:R-:W-:-:S05]  /*51f0*/  IADD3 R44, PT, PT, R3, 0x7f, -R44 ;  /* 0x0000007f032c7810 */ /* 0x000fca0007ffe82c */
[----:B------:R-:W-:Y:S02]  /*5200*/  IMAD.IADD R44, R44, 0x1, R45 ;  /* 0x000000012c2c7824 */ /* 0x000fe400078e022d */
[----:B0-----:R-:W-:-:S04]  /*5210*/  FFMA R47, R50, R49, 1 ;  /* 0x3f800000322f7423 */ /* 0x001fc80000000031 */
[----:B------:R-:W-:-:S04]  /*5220*/  FFMA R47, R50, R47, R50 ;  /* 0x0000002f322f7223 */ /* 0x000fc80000000032 */
[----:B------:R-:W-:-:S04]  /*5230*/  FFMA R46, R2, R47, RZ ;  /* 0x0000002f022e7223 */ /* 0x000fc800000000ff */
[----:B------:R-:W-:-:S04]  /*5240*/  FFMA R50, R49, R46, R2 ;  /* 0x0000002e31327223 */ /* 0x000fc80000000002 */
[----:B------:R-:W-:-:S04]  /*5250*/  FFMA R46, R47, R50, R46 ;  /* 0x000000322f2e7223 */ /* 0x000fc8000000002e */
[----:B------:R-:W-:-:S04]  /*5260*/  FFMA R49, R49, R46, R2 ;  /* 0x0000002e31317223 */ /* 0x000fc80000000002 */
[----:B------:R-:W-:-:S05]  /*5270*/  FFMA R2, R47, R49, R46 ;  /* 0x000000312f027223 */ /* 0x000fca000000002e */
[----:B------:R-:W-:-:S04]  /*5280*/  SHF.R.U32.HI R3, RZ, 0x17, R2 ;  /* 0x00000017ff037819 */ /* 0x000fc80000011602 */
[----:B------:R-:W-:-:S05]  /*5290*/  LOP3.LUT R3, R3, 0xff, RZ, 0xc0, !PT ;  /* 0x000000ff03037812 */ /* 0x000fca00078ec0ff */
[----:B------:R-:W-:-:S05]  /*52a0*/  IMAD.IADD R3, R3, 0x1, R44 ;  /* 0x0000000103037824 */ /* 0x000fca00078e022c */
[----:B------:R-:W-:-:S04]  /*52b0*/  IADD3 R45, PT, PT, R3, -0x1, RZ ;  /* 0xffffffff032d7810 */ /* 0x000fc80007ffe0ff */
[----:B------:R-:W-:-:S13]  /*52c0*/  ISETP.GE.U32.AND P3, PT, R45, 0xfe, PT ;  /* 0x000000fe2d00780c */ /* 0x000fda0003f66070 */
[----:B------:R-:W-:Y:S05]  /*52d0*/  @!P3 BRA `(.L_x_75) ;  /* 0x000000000080b947 */ /* 0x000fea0003800000 */
[----:B------:R-:W-:-:S13]  /*52e0*/  ISETP.GT.AND P3, PT, R3, 0xfe, PT ;  /* 0x000000fe0300780c */ /* 0x000fda0003f64270 */
[----:B------:R-:W-:Y:S05]  /*52f0*/  @P3 BRA `(.L_x_76) ;  /* 0x00000000006c3947 */ /* 0x000fea0003800000 */
[----:B------:R-:W-:-:S13]  /*5300*/  ISETP.GE.AND P3, PT, R3, 0x1, PT ;  /* 0x000000010300780c */ /* 0x000fda0003f66270 */
[----:B------:R-:W-:Y:S05]  /*5310*/  @P3 BRA `(.L_x_77) ;  /* 0x0000000000743947 */ /* 0x000fea0003800000 */
[----:B------:R-:W-:Y:S02]  /*5320*/  ISETP.GE.AND P3, PT, R3, -0x18, PT ;  /* 0xffffffe80300780c */ /* 0x000fe40003f66270 */
[----:B------:R-:W-:-:S11]  /*5330*/  LOP3.LUT R2, R2, 0x80000000, RZ, 0xc0, !PT ;  /* 0x8000000002027812 */ /* 0x000fd600078ec0ff */
[----:B------:R-:W-:Y:S05]  /*5340*/  @!P3 BRA `(.L_x_77) ;  /* 0x000000000068b947 */ /* 0x000fea0003800000 */
[-CC-:B------:R-:W-:Y:S01]  /*5350*/  FFMA.RZ R44, R47, R49.reuse, R46.reuse ;  /* 0x000000312f2c7223 */ /* 0x180fe2000000c02e */
[C---:B------:R-:W-:Y:S02]  /*5360*/  ISETP.NE.AND P5, PT, R3.reuse, RZ, PT ;  /* 0x000000ff0300720c */ /* 0x040fe40003fa5270 */
[----:B------:R-:W-:Y:S02]  /*5370*/  ISETP.NE.AND P4, PT, R3, RZ, PT ;  /* 0x000000ff0300720c */ /* 0x000fe40003f85270 */
[----:B------:R-:W-:Y:S01]  /*5380*/  LOP3.LUT R45, R44, 0x7fffff, RZ, 0xc0, !PT ;  /* 0x007fffff2c2d7812 */ /* 0x000fe200078ec0ff */
[CCC-:B------:R-:W-:Y:S01]  /*5390*/  FFMA.RP R44, R47.reuse, R49.reuse, R46.reuse ;  /* 0x000000312f2c7223 */ /* 0x1c0fe2000000802e */
[----:B------:R-:W-:Y:S01]  /*53a0*/  FFMA.RM R47, R47, R49, R46 ;  /* 0x000000312f2f7223 */ /* 0x000fe2000000402e */
[----:B------:R-:W-:Y:S01]  /*53b0*/  VIADD R46, R3, 0x20 ;  /* 0x00000020032e7836 */ /* 0x000fe20000000000 */
[----:B------:R-:W-:Y:S01]  /*53c0*/  LOP3.LUT R45, R45, 0x800000, RZ, 0xfc, !PT ;  /* 0x008000002d2d7812 */ /* 0x000fe200078efcff */
[----:B------:R-:W-:-:S02]  /*53d0*/  IMAD.MOV R3, RZ, RZ, -R3 ;  /* 0x000000ffff037224 */ /* 0x000fc400078e0a03 */
[----:B------:R-:W-:Y:S02]  /*53e0*/  FSETP.NEU.FTZ.AND P3, PT, R44, R47, PT ;  /* 0x0000002f2c00720b */ /* 0x000fe40003f7d000 */
[----:B------:R-:W-:Y:S02]  /*53f0*/  SHF.L.U32 R46, R45, R46, RZ ;  /* 0x0000002e2d2e7219 */ /* 0x000fe400000006ff */
[----:B------:R-:W-:Y:S02]  /*5400*/  SEL R44, R3, RZ, P5 ;  /* 0x000000ff032c7207 */ /* 0x000fe40002800000 */
[----:B------:R-:W-:Y:S02]  /*5410*/  ISETP.NE.AND P4, PT, R46, RZ, P4 ;  /* 0x000000ff2e00720c */ /* 0x000fe40002785270 */
[----:B------:R-:W-:Y:S02]  /*5420*/  SHF.R.U32.HI R44, RZ, R44, R45 ;  /* 0x0000002cff2c7219 */ /* 0x000fe4000001162d */
[----:B------:R-:W-:-:S02]  /*5430*/  PLOP3.LUT P3, PT, P3, P4, PT, 0xf8, 0x8f ;  /* 0x00000000008f781c */ /* 0x000fc40001f69f70 */
[----:B------:R-:W-:Y:S02]  /*5440*/  SHF.R.U32.HI R46, RZ, 0x1, R44 ;  /* 0x00000001ff2e7819 */ /* 0x000fe4000001162c */
[----:B------:R-:W-:-:S04]  /*5450*/  SEL R3, RZ, 0x1, !P3 ;  /* 0x00000001ff037807 */ /* 0x000fc80005800000 */
[----:B------:R-:W-:-:S04]  /*5460*/  LOP3.LUT R3, R3, 0x1, R46, 0xf8, !PT ;  /* 0x0000000103037812 */ /* 0x000fc800078ef82e */
[----:B------:R-:W-:-:S04]  /*5470*/  LOP3.LUT R3, R3, R44, RZ, 0xc0, !PT ;  /* 0x0000002c03037212 */ /* 0x000fc800078ec0ff */
[----:B------:R-:W-:-:S04]  /*5480*/  IADD3 R3, PT, PT, R46, R3, RZ ;  /* 0x000000032e037210 */ /* 0x000fc80007ffe0ff */
[----:B------:R-:W-:Y:S01]  /*5490*/  LOP3.LUT R2, R3, R2, RZ, 0xfc, !PT ;  /* 0x0000000203027212 */ /* 0x000fe200078efcff */
[----:B------:R-:W-:Y:S06]  /*54a0*/  BRA `(.L_x_77) ;  /* 0x0000000000107947 */ /* 0x000fec0003800000 */
.L_x_76:
[----:B------:R-:W-:-:S04]  /*54b0*/  LOP3.LUT R2, R2, 0x80000000, RZ, 0xc0, !PT ;  /* 0x8000000002027812 */ /* 0x000fc800078ec0ff */
[----:B------:R-:W-:Y:S01]  /*54c0*/  LOP3.LUT R2, R2, 0x7f800000, RZ, 0xfc, !PT ;  /* 0x7f80000002027812 */ /* 0x000fe200078efcff */
[----:B------:R-:W-:Y:S06]  /*54d0*/  BRA `(.L_x_77) ;  /* 0x0000000000047947 */ /* 0x000fec0003800000 */
.L_x_75:
[----:B------:R-:W-:-:S07]  /*54e0*/  IMAD R2, R44, 0x800000, R2 ;  /* 0x008000002c027824 */ /* 0x000fce00078e0202 */
.L_x_77:
[----:B------:R-:W-:Y:S05]  /*54f0*/  BSYNC.RECONVERGENT B1 ;  /* 0x0000000000017941 */ /* 0x000fea0003800200 */
.L_x_74:
[----:B------:R-:W-:Y:S05]  /*5500*/  BRA `(.L_x_78) ;  /* 0x0000000000207947 */ /* 0x000fea0003800000 */
.L_x_73:
[----:B------:R-:W-:-:S04]  /*5510*/  LOP3.LUT R2, R3, 0x80000000, R2, 0x48, !PT ;  /* 0x8000000003027812 */ /* 0x000fc800078e4802 */
[----:B------:R-:W-:Y:S01]  /*5520*/  LOP3.LUT R2, R2, 0x7f800000, RZ, 0xfc, !PT ;  /* 0x7f80000002027812 */ /* 0x000fe200078efcff */
[----:B------:R-:W-:Y:S06]  /*5530*/  BRA `(.L_x_78) ;  /* 0x0000000000147947 */ /* 0x000fec0003800000 */
.L_x_72:
[----:B------:R-:W-:Y:S01]  /*5540*/  LOP3.LUT R2, R3, 0x80000000, R2, 0x48, !PT ;  /* 0x8000000003027812 */ /* 0x000fe200078e4802 */
[----:B------:R-:W-:Y:S06]  /*5550*/  BRA `(.L_x_78) ;  /* 0x00000000000c7947 */ /* 0x000fec0003800000 */
.L_x_71:
[----:B------:R-:W0:Y:S01]  /*5560*/  MUFU.RSQ R2, -QNAN ;  /* 0xffc0000000027908 */ /* 0x000e220000001400 */
[----:B------:R-:W-:Y:S05]  /*5570*/  BRA `(.L_x_78) ;  /* 0x0000000000047947 */ /* 0x000fea0003800000 */
.L_x_70:
[----:B------:R-:W-:-:S07]  /*5580*/  FADD.FTZ R2, R20, R3 ;  /* 0x0000000314027221 */ /* 0x000fce0000010000 */
.L_x_78:
[----:B------:R-:W-:Y:S05]  /*5590*/  BSYNC.RECONVERGENT B0 ;  /* 0x0000000000007941 */ /* 0x000fea0003800200 */
.L_x_68:
[----:B0-----:R-:W-:Y:S01]  /*55a0*/  IMAD.MOV.U32 R44, RZ, RZ, R2 ;  /* 0x000000ffff2c7224 */ /* 0x001fe200078e0002 */
[----:B------:R-:W-:Y:S01]  /*55b0*/  MOV R2, R30 ;  /* 0x0000001e00027202 */ /* 0x000fe20000000f00 */
[----:B------:R-:W-:-:S04]  /*55c0*/  IMAD.MOV.U32 R3, RZ, RZ, 0x0 ;  /* 0x00000000ff037424 */ /* 0x000fc800078e00ff */
[----:B------:R-:W-:Y:S05]  /*55d0*/  RET.REL.NODEC R2 `(_Z13svfcalculatorPfS_S_S_S_S_S_S_S_S_S_S_S_S_S_S_S_S_fiifffff) ;  /* 0xffffffa802887950 */ /* 0x000fea0003c3ffff */
.L_x_79:
[----:B------:R-:W-:-:S00]  /*55e0*/  BRA `(.L_x_79) ;  /* 0xfffffffc00fc7947 */ /* 0x000fc0000383ffff */
[----:B------:R-:W-:-:S00]  /*55f0*/  NOP ;  /* 0x0000000000007918 */ /* 0x000fc00000000000 */
        /* <DEDUP_REMOVED lines=8> */
.L_x_81:


//--------------------- .nv.global.init           --------------------------
	.section	.nv.global.init,"aw",@progbits
	.align	4
.nv.global.init:
	.type		__cudart_i2opi_f,@object
	.size		__cudart_i2opi_f,(.L_0 - __cudart_i2opi_f)
__cudart_i2opi_f:
        /*0000*/ 	.byte	0x41, 0x90, 0x43, 0x3c, 0x99, 0x95, 0x62, 0xdb, 0xc0, 0xdd, 0x34, 0xf5, 0xd1, 0x57, 0x27, 0xfc
        /*0010*/ 	.byte	0x29, 0x15, 0x44, 0x4e, 0x6e, 0x83, 0xf9, 0xa2
.L_0:


//--------------------- .nv.shared.reserved.0     --------------------------
	.section	.nv.shared.reserved.0,"aw",@nobits
	.weak		__nv_reservedSMEM_offset_0_alias
	.size		__nv_reservedSMEM_offset_0_alias, 0, 64
	.other		__nv_reservedSMEM_offset_0_alias,@"STO_CUDA_RESERVED_SHARED STV_DEFAULT"
__nv_reservedSMEM_offset_0_alias:
	.zero		0
	.zero		64


//--------------------- .nv.constant0._Z13svfcalculatorPfS_S_S_S_S_S_S_S_S_S_S_S_S_S_S_S_S_fiifffff --------------------------
	.section	.nv.constant0._Z13svfcalculatorPfS_S_S_S_S_S_S_S_S_S_S_S_S_S_S_S_S_fiifffff,"a",@progbits
	.sectionflags	@""
	.align	4
.nv.constant0._Z13svfcalculatorPfS_S_S_S_S_S_S_S_S_S_S_S_S_S_S_S_S_fiifffff:
	.zero		1072


//--------------------- SYMBOLS --------------------------

	.type		.nv.reservedSmem.offset0,@object
	.size		.nv.reservedSmem.offset0,0x4
